	.target	sm_90a

	.elftype	@"ET_EXEC"


//--------------------- .note.nv.tkinfo           --------------------------
	.section	.note.nv.tkinfo,"",@"SHT_NOTE"
	.sectionflags	@"SHF_NOTE_NV_TKINFO"
	.tkinfo
        /*0018*/ 	.word	0x00000002
        /*0030*/ 	.string	""
        /*0030*/ 	.string	"ptxas"
        /*0030*/ 	.string	"Cuda compilation tools, release 13.0, V13.0.88"
        /*0030*/ 	.string	"Build cuda_13.0.r13.0/compiler.36424714_0"
        /*0030*/ 	.string	"-arch sm_90a -m 64 "



//--------------------- .note.nv.cuinfo           --------------------------
	.section	.note.nv.cuinfo,"",@"SHT_NOTE"
	.sectionflags	@"SHF_NOTE_NV_CUINFO"
        /*0018*/ 	.short	0x0002
        /*001a*/ 	.short	0x005a
        /*001c*/ 	.short	0x0082
	.zero		2


//--------------------- .nv.info                  --------------------------
	.section	.nv.info,"",@"SHT_CUDA_INFO"
	.align	4


	//----- nvinfo : EIATTR_REGCOUNT
	.align		4
        /*0000*/ 	.byte	0x04, 0x2f
        /*0002*/ 	.short	(.L_15 - .L_14)
	.align		4
.L_14:
        /*0004*/ 	.word	index@(_ZN7cutlass13device_kernelINS_4gemm6kernel13GemmUniversalIN4cute5tupleIJiiiiEEENS1_10collective13CollectiveMmaINS1_34MainloopSm90TmaGmmaWarpSpecializedILi18ENS5_IJNS4_1CILi1EEESB_SB_EEENS1_35KernelTmaWarpSpecializedCooperativeEEENS5_IJNSA_ILi128EEENSA_ILi64EEENSA_ILi32EEEEEENS_6half_tENS5_IJSB_llEEESJ_SK_NS4_8TiledMMAINS4_8MMA_AtomIJNS4_4SM904GMMA25MMA_64x64x16_F32F16F16_SSILNSO_5MajorE1ELSQ_1ELNSO_7ScaleInE1ELSR_1EEEEEENS4_6LayoutINS5_IJNSA_ILi2EEESB_SB_EEENS5_IJSB_NSA_ILi0EEESX_EEEEENS5_IJNS4_10UnderscoreES10_S10_EEEEENS4_13SM90_TMA_LOADENS4_14ComposedLayoutINS4_7SwizzleILi3ELi4ELi3EEENS4_18smem_ptr_flag_bitsILi16EEENSU_INS5_IJSG_NSA_ILi8EEEEEENS5_IJSB_SG_EEEEEEEvNS4_8identityES13_S1D_vS1E_EENS_8epilogue10collective6detail29Sm90TmaWarpSpecializedAdapterINS1H_15DefaultEpilogueISJ_NS5_IJlSB_lEEES1L_NS1G_6thread17LinearCombinationISJ_Li1EffLNS1M_9ScaleType4KindE0ELNS_15FloatRoundStyleE2ESJ_EENS1_15EpilogueDefaultEEEEEvvEEEEvNT_6ParamsE)
        /*0008*/ 	.word	0x000000a8


	//----- nvinfo : EIATTR_FRAME_SIZE
	.align		4
.L_15:
        /*000c*/ 	.byte	0x04, 0x11
        /*000e*/ 	.short	(.L_17 - .L_16)
	.align		4
.L_16:
        /*0010*/ 	.word	index@(_ZN7cutlass13device_kernelINS_4gemm6kernel13GemmUniversalIN4cute5tupleIJiiiiEEENS1_10collective13CollectiveMmaINS1_34MainloopSm90TmaGmmaWarpSpecializedILi18ENS5_IJNS4_1CILi1EEESB_SB_EEENS1_35KernelTmaWarpSpecializedCooperativeEEENS5_IJNSA_ILi128EEENSA_ILi64EEENSA_ILi32EEEEEENS_6half_tENS5_IJSB_llEEESJ_SK_NS4_8TiledMMAINS4_8MMA_AtomIJNS4_4SM904GMMA25MMA_64x64x16_F32F16F16_SSILNSO_5MajorE1ELSQ_1ELNSO_7ScaleInE1ELSR_1EEEEEENS4_6LayoutINS5_IJNSA_ILi2EEESB_SB_EEENS5_IJSB_NSA_ILi0EEESX_EEEEENS5_IJNS4_10UnderscoreES10_S10_EEEEENS4_13SM90_TMA_LOADENS4_14ComposedLayoutINS4_7SwizzleILi3ELi4ELi3EEENS4_18smem_ptr_flag_bitsILi16EEENSU_INS5_IJSG_NSA_ILi8EEEEEENS5_IJSB_SG_EEEEEEEvNS4_8identityES13_S1D_vS1E_EENS_8epilogue10collective6detail29Sm90TmaWarpSpecializedAdapterINS1H_15DefaultEpilogueISJ_NS5_IJlSB_lEEES1L_NS1G_6thread17LinearCombinationISJ_Li1EffLNS1M_9ScaleType4KindE0ELNS_15FloatRoundStyleE2ESJ_EENS1_15EpilogueDefaultEEEEEvvEEEEvNT_6ParamsE)
        /*0014*/ 	.word	0x00000000


	//----- nvinfo : EIATTR_MIN_STACK_SIZE
	.align		4
.L_17:
        /*0018*/ 	.byte	0x04, 0x12
        /*001a*/ 	.short	(.L_19 - .L_18)
	.align		4
.L_18:
        /*001c*/ 	.word	index@(_ZN7cutlass13device_kernelINS_4gemm6kernel13GemmUniversalIN4cute5tupleIJiiiiEEENS1_10collective13CollectiveMmaINS1_34MainloopSm90TmaGmmaWarpSpecializedILi18ENS5_IJNS4_1CILi1EEESB_SB_EEENS1_35KernelTmaWarpSpecializedCooperativeEEENS5_IJNSA_ILi128EEENSA_ILi64EEENSA_ILi32EEEEEENS_6half_tENS5_IJSB_llEEESJ_SK_NS4_8TiledMMAINS4_8MMA_AtomIJNS4_4SM904GMMA25MMA_64x64x16_F32F16F16_SSILNSO_5MajorE1ELSQ_1ELNSO_7ScaleInE1ELSR_1EEEEEENS4_6LayoutINS5_IJNSA_ILi2EEESB_SB_EEENS5_IJSB_NSA_ILi0EEESX_EEEEENS5_IJNS4_10UnderscoreES10_S10_EEEEENS4_13SM90_TMA_LOADENS4_14ComposedLayoutINS4_7SwizzleILi3ELi4ELi3EEENS4_18smem_ptr_flag_bitsILi16EEENSU_INS5_IJSG_NSA_ILi8EEEEEENS5_IJSB_SG_EEEEEEEvNS4_8identityES13_S1D_vS1E_EENS_8epilogue10collective6detail29Sm90TmaWarpSpecializedAdapterINS1H_15DefaultEpilogueISJ_NS5_IJlSB_lEEES1L_NS1G_6thread17LinearCombinationISJ_Li1EffLNS1M_9ScaleType4KindE0ELNS_15FloatRoundStyleE2ESJ_EENS1_15EpilogueDefaultEEEEEvvEEEEvNT_6ParamsE)
        /*0020*/ 	.word	0x00000000
.L_19:


//--------------------- .nv.compat                --------------------------
	.section	.nv.compat,"",@"SHT_CUDA_COMPAT_INFO"
	.align	4
        /*0000*/ 	.byte	0x02, 0x09, 0x01, 0x00, 0x02, 0x02, 0x04, 0x00, 0x02, 0x05, 0x05, 0x00, 0x03, 0x07, 0x01, 0x01
        /*0010*/ 	.byte	0x02, 0x03, 0x01, 0x00, 0x02, 0x06, 0x01, 0x00, 0x04, 0x0b, 0x08, 0x00, 0x00, 0x00, 0x00, 0x00
        /*0020*/ 	.byte	0x00, 0x00, 0x00, 0x00


//--------------------- .nv.info._ZN7cutlass13device_kernelINS_4gemm6kernel13GemmUniversalIN4cute5tupleIJiiiiEEENS1_10collective13CollectiveMmaINS1_34MainloopSm90TmaGmmaWarpSpecializedILi18ENS5_IJNS4_1CILi1EEESB_SB_EEENS1_35KernelTmaWarpSpecializedCooperativeEEENS5_IJNSA_ILi128EEENSA_ILi64EEENSA_ILi32EEEEEENS_6half_tENS5_IJSB_llEEESJ_SK_NS4_8TiledMMAINS4_8MMA_AtomIJNS4_4SM904GMMA25MMA_64x64x16_F32F16F16_SSILNSO_5MajorE1ELSQ_1ELNSO_7ScaleInE1ELSR_1EEEEEENS4_6LayoutINS5_IJNSA_ILi2EEESB_SB_EEENS5_IJSB_NSA_ILi0EEESX_EEEEENS5_IJNS4_10UnderscoreES10_S10_EEEEENS4_13SM90_TMA_LOADENS4_14ComposedLayoutINS4_7SwizzleILi3ELi4ELi3EEENS4_18smem_ptr_flag_bitsILi16EEENSU_INS5_IJSG_NSA_ILi8EEEEEENS5_IJSB_SG_EEEEEEEvNS4_8identityES13_S1D_vS1E_EENS_8epilogue10collective6detail29Sm90TmaWarpSpecializedAdapterINS1H_15DefaultEpilogueISJ_NS5_IJlSB_lEEES1L_NS1G_6thread17LinearCombinationISJ_Li1EffLNS1M_9ScaleType4KindE0ELNS_15FloatRoundStyleE2ESJ_EENS1_15EpilogueDefaultEEEEEvvEEEEvNT_6ParamsE --------------------------
	.section	.nv.info._ZN7cutlass13device_kernelINS_4gemm6kernel13GemmUniversalIN4cute5tupleIJiiiiEEENS1_10collective13CollectiveMmaINS1_34MainloopSm90TmaGmmaWarpSpecializedILi18ENS5_IJNS4_1CILi1EEESB_SB_EEENS1_35KernelTmaWarpSpecializedCooperativeEEENS5_IJNSA_ILi128EEENSA_ILi64EEENSA_ILi32EEEEEENS_6half_tENS5_IJSB_llEEESJ_SK_NS4_8TiledMMAINS4_8MMA_AtomIJNS4_4SM904GMMA25MMA_64x64x16_F32F16F16_SSILNSO_5MajorE1ELSQ_1ELNSO_7ScaleInE1ELSR_1EEEEEENS4_6LayoutINS5_IJNSA_ILi2EEESB_SB_EEENS5_IJSB_NSA_ILi0EEESX_EEEEENS5_IJNS4_10UnderscoreES10_S10_EEEEENS4_13SM90_TMA_LOADENS4_14ComposedLayoutINS4_7SwizzleILi3ELi4ELi3EEENS4_18smem_ptr_flag_bitsILi16EEENSU_INS5_IJSG_NSA_ILi8EEEEEENS5_IJSB_SG_EEEEEEEvNS4_8identityES13_S1D_vS1E_EENS_8epilogue10collective6detail29Sm90TmaWarpSpecializedAdapterINS1H_15DefaultEpilogueISJ_NS5_IJlSB_lEEES1L_NS1G_6thread17LinearCombinationISJ_Li1EffLNS1M_9ScaleType4KindE0ELNS_15FloatRoundStyleE2ESJ_EENS1_15EpilogueDefaultEEEEEvvEEEEvNT_6ParamsE,"",@"SHT_CUDA_INFO"
	.sectionflags	@""
	.align	4


	//----- nvinfo : EIATTR_CUDA_API_VERSION
	.align		4
        /*0000*/ 	.byte	0x04, 0x37
        /*0002*/ 	.short	(.L_21 - .L_20)
.L_20:
        /*0004*/ 	.word	0x00000082


	//----- nvinfo : EIATTR_KPARAM_INFO
	.align		4
.L_21:
        /*0008*/ 	.byte	0x04, 0x17
        /*000a*/ 	.short	(.L_23 - .L_22)
.L_22:
        /*000c*/ 	.word	0x00000000
        /*0010*/ 	.short	0x0000
        /*0012*/ 	.short	0x0070
        /*0014*/ 	.byte	0x00, 0xf0, 0x01, 0x10


	//----- nvinfo : EIATTR_SPARSE_MMA_MASK
	.align		4
.L_23:
        /*0018*/ 	.byte	0x03, 0x50
        /*001a*/ 	.short	0x0000


	//----- nvinfo : EIATTR_MAXREG_COUNT
	.align		4
        /*001c*/ 	.byte	0x03, 0x1b
        /*001e*/ 	.short	0x00a8


	//----- nvinfo : EIATTR_NUM_BARRIERS
	.align		4
        /*0020*/ 	.byte	0x02, 0x4c
        /*0022*/ 	.byte	0x01
	.zero		1


	//----- nvinfo : EIATTR_EXTERNS
	.align		4
        /*0024*/ 	.byte	0x04, 0x0f
        /*0026*/ 	.short	(.L_25 - .L_24)


	//   ....[0]....
	.align		4
.L_24:
        /*0028*/ 	.word	index@(__assertfail)


	//----- nvinfo : EIATTR_MERCURY_ISA_VERSION
	.align		4
.L_25:
        /*002c*/ 	.byte	0x03, 0x5f
        /*002e*/ 	.short	0x0101


	//----- nvinfo : EIATTR_INT_WARP_WIDE_INSTR_OFFSETS
	.align		4
        /*0030*/ 	.byte	0x04, 0x31
        /*0032*/ 	.short	(.L_27 - .L_26)


	//   ....[0]....
.L_26:
        /*0034*/ 	.word	0x000005a0


	//   ....[1]....
        /*0038*/ 	.word	0x000005d0


	//   ....[2]....
        /*003c*/ 	.word	0x000006b0


	//----- nvinfo : EIATTR_COOP_GROUP_MASK_REGIDS
	.align		4
.L_27:
        /*0040*/ 	.byte	0x04, 0x29
        /*0042*/ 	.short	(.L_29 - .L_28)


	//   ....[0]....
.L_28:
        /*0044*/ 	.word	0xffffffff


	//   ....[1]....
        /*0048*/ 	.word	0xffffffff


	//   ....[2]....
        /*004c*/ 	.word	0xffffffff


	//   ....[3]....
        /*0050*/ 	.word	0xffffffff


	//   ....[4]....
        /*0054*/ 	.word	0xffffffff


	//----- nvinfo : EIATTR_COOP_GROUP_INSTR_OFFSETS
	.align		4
.L_29:
        /*0058*/ 	.byte	0x04, 0x28
        /*005a*/ 	.short	(.L_31 - .L_30)


	//   ....[0]....
.L_30:
        /*005c*/ 	.word	0x00000060


	//   ....[1]....
        /*0060*/ 	.word	0x00000070


	//   ....[2]....
        /*0064*/ 	.word	0x00000130


	//   ....[3]....
        /*0068*/ 	.word	0x000004b0


	//   ....[4]....
        /*006c*/ 	.word	0x00001160


	//----- nvinfo : EIATTR_REG_RECONFIG
	.align		4
.L_31:
        /*0070*/ 	.byte	0x01, 0x54
	.zero		2


	//----- nvinfo : EIATTR_SYSCALL_OFFSETS
	.align		4
        /*0074*/ 	.byte	0x04, 0x46
        /*0076*/ 	.short	(.L_33 - .L_32)


	//   ....[0]....
.L_32:
        /*0078*/ 	.word	0x00001320


	//----- nvinfo : EIATTR_MBARRIER_INSTR_OFFSETS
	.align		4
.L_33:
        /*007c*/ 	.byte	0x04, 0x39
        /*007e*/ 	.short	(.L_35 - .L_34)


	//   ....[0]....
.L_34:
        /*0080*/ 	.word	0x00000250
        /*0084*/ 	.word	0x000000ff
        /*0088*/ 	.word	0x00000000
        /*008c*/ 	.short	0x0100
        /*008e*/ 	.byte	0x08
	.zero		1


	//   ....[1]....
        /*0090*/ 	.word	0x00000260
        /*0094*/ 	.word	0x000000ff
        /*0098*/ 	.word	0x00000090
        /*009c*/ 	.short	0x0100
        /*009e*/ 	.byte	0x08
	.zero		1


	//   ....[2]....
        /*00a0*/ 	.word	0x00000270
        /*00a4*/ 	.word	0x000000ff
        /*00a8*/ 	.word	0x00000008
        /*00ac*/ 	.short	0x0100
        /*00ae*/ 	.byte	0x08
	.zero		1


	//   ....[3]....
        /*00b0*/ 	.word	0x00000280
        /*00b4*/ 	.word	0x000000ff
        /*00b8*/ 	.word	0x00000098
        /*00bc*/ 	.short	0x0100
        /*00be*/ 	.byte	0x08
	.zero		1


	//   ....[4]....
        /*00c0*/ 	.word	0x00000290
        /*00c4*/ 	.word	0x000000ff
        /*00c8*/ 	.word	0x00000010
        /*00cc*/ 	.short	0x0100
        /*00ce*/ 	.byte	0x08
	.zero		1


	//   ....[5]....
        /*00d0*/ 	.word	0x000002a0
        /*00d4*/ 	.word	0x000000ff
        /*00d8*/ 	.word	0x000000a0
        /*00dc*/ 	.short	0x0100
        /*00de*/ 	.byte	0x08
	.zero		1


	//   ....[6]....
        /*00e0*/ 	.word	0x000002b0
        /*00e4*/ 	.word	0x000000ff
        /*00e8*/ 	.word	0x00000018
        /*00ec*/ 	.short	0x0100
        /*00ee*/ 	.byte	0x08
	.zero		1


	//   ....[7]....
        /*00f0*/ 	.word	0x000002c0
        /*00f4*/ 	.word	0x000000ff
        /*00f8*/ 	.word	0x000000a8
        /*00fc*/ 	.short	0x0100
        /*00fe*/ 	.byte	0x08
	.zero		1


	//   ....[8]....
        /*0100*/ 	.word	0x000002d0
        /*0104*/ 	.word	0x000000ff
        /*0108*/ 	.word	0x00000020
        /*010c*/ 	.short	0x0100
        /*010e*/ 	.byte	0x08
	.zero		1


	//   ....[9]....
        /*0110*/ 	.word	0x000002e0
        /*0114*/ 	.word	0x000000ff
        /*0118*/ 	.word	0x000000b0
        /*011c*/ 	.short	0x0100
        /*011e*/ 	.byte	0x08
	.zero		1


	//   ....[10]....
        /*0120*/ 	.word	0x000002f0
        /*0124*/ 	.word	0x000000ff
        /*0128*/ 	.word	0x00000028
        /*012c*/ 	.short	0x0100
        /*012e*/ 	.byte	0x08
	.zero		1


	//   ....[11]....
        /*0130*/ 	.word	0x00000300
        /*0134*/ 	.word	0x000000ff
        /*0138*/ 	.word	0x000000b8
        /*013c*/ 	.short	0x0100
        /*013e*/ 	.byte	0x08
	.zero		1


	//   ....[12]....
        /*0140*/ 	.word	0x00000310
        /*0144*/ 	.word	0x000000ff
        /*0148*/ 	.word	0x00000030
        /*014c*/ 	.short	0x0100
        /*014e*/ 	.byte	0x08
	.zero		1


	//   ....[13]....
        /*0150*/ 	.word	0x00000320
        /*0154*/ 	.word	0x000000ff
        /*0158*/ 	.word	0x000000c0
        /*015c*/ 	.short	0x0100
        /*015e*/ 	.byte	0x08
	.zero		1


	//   ....[14]....
        /*0160*/ 	.word	0x00000330
        /*0164*/ 	.word	0x000000ff
        /*0168*/ 	.word	0x00000038
        /*016c*/ 	.short	0x0100
        /*016e*/ 	.byte	0x08
	.zero		1


	//   ....[15]....
        /*0170*/ 	.word	0x00000340
        /*0174*/ 	.word	0x000000ff
        /*0178*/ 	.word	0x000000c8
        /*017c*/ 	.short	0x0100
        /*017e*/ 	.byte	0x08
	.zero		1


	//   ....[16]....
        /*0180*/ 	.word	0x00000350
        /*0184*/ 	.word	0x000000ff
        /*0188*/ 	.word	0x00000040
        /*018c*/ 	.short	0x0100
        /*018e*/ 	.byte	0x08
	.zero		1


	//   ....[17]....
        /*0190*/ 	.word	0x00000360
        /*0194*/ 	.word	0x000000ff
        /*0198*/ 	.word	0x000000d0
        /*019c*/ 	.short	0x0100
        /*019e*/ 	.byte	0x08
	.zero		1


	//   ....[18]....
        /*01a0*/ 	.word	0x00000370
        /*01a4*/ 	.word	0x000000ff
        /*01a8*/ 	.word	0x00000048
        /*01ac*/ 	.short	0x0100
        /*01ae*/ 	.byte	0x08
	.zero		1


	//   ....[19]....
        /*01b0*/ 	.word	0x00000380
        /*01b4*/ 	.word	0x000000ff
        /*01b8*/ 	.word	0x000000d8
        /*01bc*/ 	.short	0x0100
        /*01be*/ 	.byte	0x08
	.zero		1


	//   ....[20]....
        /*01c0*/ 	.word	0x00000390
        /*01c4*/ 	.word	0x000000ff
        /*01c8*/ 	.word	0x00000050
        /*01cc*/ 	.short	0x0100
        /*01ce*/ 	.byte	0x08
	.zero		1


	//   ....[21]....
        /*01d0*/ 	.word	0x000003a0
        /*01d4*/ 	.word	0x000000ff
        /*01d8*/ 	.word	0x000000e0
        /*01dc*/ 	.short	0x0100
        /*01de*/ 	.byte	0x08
	.zero		1


	//   ....[22]....
        /*01e0*/ 	.word	0x000003b0
        /*01e4*/ 	.word	0x000000ff
        /*01e8*/ 	.word	0x00000058
        /*01ec*/ 	.short	0x0100
        /*01ee*/ 	.byte	0x08
	.zero		1


	//   ....[23]....
        /*01f0*/ 	.word	0x000003c0
        /*01f4*/ 	.word	0x000000ff
        /*01f8*/ 	.word	0x000000e8
        /*01fc*/ 	.short	0x0100
        /*01fe*/ 	.byte	0x08
	.zero		1


	//   ....[24]....
        /*0200*/ 	.word	0x000003d0
        /*0204*/ 	.word	0x000000ff
        /*0208*/ 	.word	0x00000060
        /*020c*/ 	.short	0x0100
        /*020e*/ 	.byte	0x08
	.zero		1


	//   ....[25]....
        /*0210*/ 	.word	0x000003e0
        /*0214*/ 	.word	0x000000ff
        /*0218*/ 	.word	0x000000f0
        /*021c*/ 	.short	0x0100
        /*021e*/ 	.byte	0x08
	.zero		1


	//   ....[26]....
        /*0220*/ 	.word	0x000003f0
        /*0224*/ 	.word	0x000000ff
        /*0228*/ 	.word	0x00000068
        /*022c*/ 	.short	0x0100
        /*022e*/ 	.byte	0x08
	.zero		1


	//   ....[27]....
        /*0230*/ 	.word	0x00000400
        /*0234*/ 	.word	0x000000ff
        /*0238*/ 	.word	0x000000f8
        /*023c*/ 	.short	0x0100
        /*023e*/ 	.byte	0x08
	.zero		1


	//   ....[28]....
        /*0240*/ 	.word	0x00000410
        /*0244*/ 	.word	0x000000ff
        /*0248*/ 	.word	0x00000070
        /*024c*/ 	.short	0x0100
        /*024e*/ 	.byte	0x08
	.zero		1


	//   ....[29]....
        /*0250*/ 	.word	0x00000420
        /*0254*/ 	.word	0x000000ff
        /*0258*/ 	.word	0x00000100
        /*025c*/ 	.short	0x0100
        /*025e*/ 	.byte	0x08
	.zero		1


	//   ....[30]....
        /*0260*/ 	.word	0x00000430
        /*0264*/ 	.word	0x000000ff
        /*0268*/ 	.word	0x00000078
        /*026c*/ 	.short	0x0100
        /*026e*/ 	.byte	0x08
	.zero		1


	//   ....[31]....
        /*0270*/ 	.word	0x00000440
        /*0274*/ 	.word	0x000000ff
        /*0278*/ 	.word	0x00000108
        /*027c*/ 	.short	0x0100
        /*027e*/ 	.byte	0x08
	.zero		1


	//   ....[32]....
        /*0280*/ 	.word	0x00000450
        /*0284*/ 	.word	0x000000ff
        /*0288*/ 	.word	0x00000080
        /*028c*/ 	.short	0x0100
        /*028e*/ 	.byte	0x08
	.zero		1


	//   ....[33]....
        /*0290*/ 	.word	0x00000460
        /*0294*/ 	.word	0x000000ff
        /*0298*/ 	.word	0x00000110
        /*029c*/ 	.short	0x0100
        /*029e*/ 	.byte	0x08
	.zero		1


	//   ....[34]....
        /*02a0*/ 	.word	0x00000470
        /*02a4*/ 	.word	0x000000ff
        /*02a8*/ 	.word	0x00000088
        /*02ac*/ 	.short	0x0100
        /*02ae*/ 	.byte	0x08
	.zero		1


	//   ....[35]....
        /*02b0*/ 	.word	0x00000480
        /*02b4*/ 	.word	0x000000ff
        /*02b8*/ 	.word	0x00000118
        /*02bc*/ 	.short	0x0100
        /*02be*/ 	.byte	0x08
	.zero		1


	//   ....[36]....
        /*02c0*/ 	.word	0x00000720
        /*02c4*/ 	.word	0x000000ff
        /*02c8*/ 	.word	0x00000130
        /*02cc*/ 	.short	0x0100
        /*02ce*/ 	.byte	0x06
	.zero		1


	//   ....[37]....
        /*02d0*/ 	.word	0x00000780
        /*02d4*/ 	.word	0x000000ff
        /*02d8*/ 	.word	0x00000138
        /*02dc*/ 	.short	0x0100
        /*02de*/ 	.byte	0x06
	.zero		1


	//   ....[38]....
        /*02e0*/ 	.word	0x000013a0
        /*02e4*/ 	.word	0x00000003
        /*02e8*/ 	.word	0x00000000
        /*02ec*/ 	.short	0x010a
        /*02ee*/ 	.byte	0x3f
	.zero		1


	//   ....[39]....
        /*02f0*/ 	.word	0x000013e0
        /*02f4*/ 	.word	0x00000003
        /*02f8*/ 	.word	0x00000000
        /*02fc*/ 	.short	0x010a
        /*02fe*/ 	.byte	0x3f
	.zero		1


	//   ....[40]....
        /*0300*/ 	.word	0x00001660
        /*0304*/ 	.word	0x000000ff
        /*0308*/ 	.word	0x00000000
        /*030c*/ 	.short	0x010a
        /*030e*/ 	.byte	0x04
	.zero		1


	//   ....[41]....
        /*0310*/ 	.word	0x000016a0
        /*0314*/ 	.word	0x000000ff
        /*0318*/ 	.word	0x00000000
        /*031c*/ 	.short	0x010a
        /*031e*/ 	.byte	0x04
	.zero		1


	//   ....[42]....
        /*0320*/ 	.word	0x00001800
        /*0324*/ 	.word	0x000000ff
        /*0328*/ 	.word	0x00000000
        /*032c*/ 	.short	0x0101
        /*032e*/ 	.byte	0x04
	.zero		1


	//   ....[43]....
        /*0330*/ 	.word	0x00001a00
        /*0334*/ 	.word	0x000000ff
        /*0338*/ 	.word	0x00000000
        /*033c*/ 	.short	0x0101
        /*033e*/ 	.byte	0x06
	.zero		1


	//   ....[44]....
        /*0340*/ 	.word	0x00004fb0
        /*0344*/ 	.word	0x0000000e
        /*0348*/ 	.word	0x00000090
        /*034c*/ 	.short	0x010a
        /*034e*/ 	.byte	0x3f
	.zero		1


	//   ....[45]....
        /*0350*/ 	.word	0x00005380
        /*0354*/ 	.word	0x00000006
        /*0358*/ 	.word	0x00000138
        /*035c*/ 	.short	0x0101
        /*035e*/ 	.byte	0x3f
	.zero		1


	//   ....[46]....
        /*0360*/ 	.word	0x00005ab0
        /*0364*/ 	.word	0x00000007
        /*0368*/ 	.word	0x00000000
        /*036c*/ 	.short	0x010a
        /*036e*/ 	.byte	0x3f
	.zero		1


	//   ....[47]....
        /*0370*/ 	.word	0x00005b30
        /*0374*/ 	.word	0x00000009
        /*0378*/ 	.word	0x00000000
        /*037c*/ 	.short	0x010a
        /*037e*/ 	.byte	0x3f
	.zero		1


	//   ....[48]....
        /*0380*/ 	.word	0x00005bc0
        /*0384*/ 	.word	0x00000006
        /*0388*/ 	.word	0x00000000
        /*038c*/ 	.short	0x010a
        /*038e*/ 	.byte	0x3f
	.zero		1


	//   ....[49]....
        /*0390*/ 	.word	0x00005c50
        /*0394*/ 	.word	0x00000009
        /*0398*/ 	.word	0x00000000
        /*039c*/ 	.short	0x010a
        /*039e*/ 	.byte	0x3f
	.zero		1


	//   ....[50]....
        /*03a0*/ 	.word	0x00005ce0
        /*03a4*/ 	.word	0x00000006
        /*03a8*/ 	.word	0x00000000
        /*03ac*/ 	.short	0x010a
        /*03ae*/ 	.byte	0x3f
	.zero		1


	//   ....[51]....
        /*03b0*/ 	.word	0x00005d70
        /*03b4*/ 	.word	0x00000009
        /*03b8*/ 	.word	0x00000000
        /*03bc*/ 	.short	0x010a
        /*03be*/ 	.byte	0x3f
	.zero		1


	//   ....[52]....
        /*03c0*/ 	.word	0x00005e00
        /*03c4*/ 	.word	0x00000006
        /*03c8*/ 	.word	0x00000000
        /*03cc*/ 	.short	0x010a
        /*03ce*/ 	.byte	0x3f
	.zero		1


	//   ....[53]....
        /*03d0*/ 	.word	0x00005e90
        /*03d4*/ 	.word	0x00000009
        /*03d8*/ 	.word	0x00000000
        /*03dc*/ 	.short	0x010a
        /*03de*/ 	.byte	0x3f
	.zero		1


	//   ....[54]....
        /*03e0*/ 	.word	0x00005f20
        /*03e4*/ 	.word	0x00000006
        /*03e8*/ 	.word	0x00000000
        /*03ec*/ 	.short	0x010a
        /*03ee*/ 	.byte	0x3f
	.zero		1


	//   ....[55]....
        /*03f0*/ 	.word	0x00005fb0
        /*03f4*/ 	.word	0x00000009
        /*03f8*/ 	.word	0x00000000
        /*03fc*/ 	.short	0x010a
        /*03fe*/ 	.byte	0x3f
	.zero		1


	//   ....[56]....
        /*0400*/ 	.word	0x00006040
        /*0404*/ 	.word	0x00000006
        /*0408*/ 	.word	0x00000000
        /*040c*/ 	.short	0x010a
        /*040e*/ 	.byte	0x3f
	.zero		1


	//   ....[57]....
        /*0410*/ 	.word	0x000060d0
        /*0414*/ 	.word	0x00000009
        /*0418*/ 	.word	0x00000000
        /*041c*/ 	.short	0x010a
        /*041e*/ 	.byte	0x3f
	.zero		1


	//   ....[58]....
        /*0420*/ 	.word	0x00006160
        /*0424*/ 	.word	0x00000006
        /*0428*/ 	.word	0x00000000
        /*042c*/ 	.short	0x010a
        /*042e*/ 	.byte	0x3f
	.zero		1


	//   ....[59]....
        /*0430*/ 	.word	0x000061f0
        /*0434*/ 	.word	0x00000009
        /*0438*/ 	.word	0x00000000
        /*043c*/ 	.short	0x010a
        /*043e*/ 	.byte	0x3f
	.zero		1


	//   ....[60]....
        /*0440*/ 	.word	0x00006280
        /*0444*/ 	.word	0x00000006
        /*0448*/ 	.word	0x00000000
        /*044c*/ 	.short	0x010a
        /*044e*/ 	.byte	0x3f
	.zero		1


	//   ....[61]....
        /*0450*/ 	.word	0x00006310
        /*0454*/ 	.word	0x00000009
        /*0458*/ 	.word	0x00000000
        /*045c*/ 	.short	0x010a
        /*045e*/ 	.byte	0x3f
	.zero		1


	//   ....[62]....
        /*0460*/ 	.word	0x000063a0
        /*0464*/ 	.word	0x00000006
        /*0468*/ 	.word	0x00000000
        /*046c*/ 	.short	0x010a
        /*046e*/ 	.byte	0x3f
	.zero		1


	//   ....[63]....
        /*0470*/ 	.word	0x00006430
        /*0474*/ 	.word	0x00000003
        /*0478*/ 	.word	0x00000000
        /*047c*/ 	.short	0x010a
        /*047e*/ 	.byte	0x3f
	.zero		1


	//   ....[64]....
        /*0480*/ 	.word	0x00006490
        /*0484*/ 	.word	0x00000003
        /*0488*/ 	.word	0x00000000
        /*048c*/ 	.short	0x010a
        /*048e*/ 	.byte	0x3f
	.zero		1


	//   ....[65]....
        /*0490*/ 	.word	0x000064f0
        /*0494*/ 	.word	0x00000004
        /*0498*/ 	.word	0x00000000
        /*049c*/ 	.short	0x010a
        /*049e*/ 	.byte	0x3f
	.zero		1


	//   ....[66]....
        /*04a0*/ 	.word	0x000065c0
        /*04a4*/ 	.word	0x0000000e
        /*04a8*/ 	.word	0x00000090
        /*04ac*/ 	.short	0x010a
        /*04ae*/ 	.byte	0x3f
	.zero		1


	//   ....[67]....
        /*04b0*/ 	.word	0x00006690
        /*04b4*/ 	.word	0x00000007
        /*04b8*/ 	.word	0x00000000
        /*04bc*/ 	.short	0x010a
        /*04be*/ 	.byte	0x3f
	.zero		1


	//   ....[68]....
        /*04c0*/ 	.word	0x000066e0
        /*04c4*/ 	.word	0x00000009
        /*04c8*/ 	.word	0x00000000
        /*04cc*/ 	.short	0x010a
        /*04ce*/ 	.byte	0x3f
	.zero		1


	//   ....[69]....
        /*04d0*/ 	.word	0x00006730
        /*04d4*/ 	.word	0x00000006
        /*04d8*/ 	.word	0x00000000
        /*04dc*/ 	.short	0x010a
        /*04de*/ 	.byte	0x3f
	.zero		1


	//   ....[70]....
        /*04e0*/ 	.word	0x00006780
        /*04e4*/ 	.word	0x00000009
        /*04e8*/ 	.word	0x00000000
        /*04ec*/ 	.short	0x010a
        /*04ee*/ 	.byte	0x3f
	.zero		1


	//   ....[71]....
        /*04f0*/ 	.word	0x000067d0
        /*04f4*/ 	.word	0x00000006
        /*04f8*/ 	.word	0x00000000
        /*04fc*/ 	.short	0x010a
        /*04fe*/ 	.byte	0x3f
	.zero		1


	//   ....[72]....
        /*0500*/ 	.word	0x00006820
        /*0504*/ 	.word	0x00000009
        /*0508*/ 	.word	0x00000000
        /*050c*/ 	.short	0x010a
        /*050e*/ 	.byte	0x3f
	.zero		1


	//   ....[73]....
        /*0510*/ 	.word	0x00006870
        /*0514*/ 	.word	0x00000006
        /*0518*/ 	.word	0x00000000
        /*051c*/ 	.short	0x010a
        /*051e*/ 	.byte	0x3f
	.zero		1


	//   ....[74]....
        /*0520*/ 	.word	0x000068c0
        /*0524*/ 	.word	0x00000009
        /*0528*/ 	.word	0x00000000
        /*052c*/ 	.short	0x010a
        /*052e*/ 	.byte	0x3f
	.zero		1


	//   ....[75]....
        /*0530*/ 	.word	0x00006910
        /*0534*/ 	.word	0x00000006
        /*0538*/ 	.word	0x00000000
        /*053c*/ 	.short	0x010a
        /*053e*/ 	.byte	0x3f
	.zero		1


	//   ....[76]....
        /*0540*/ 	.word	0x00006960
        /*0544*/ 	.word	0x00000009
        /*0548*/ 	.word	0x00000000
        /*054c*/ 	.short	0x010a
        /*054e*/ 	.byte	0x3f
	.zero		1


	//   ....[77]....
        /*0550*/ 	.word	0x000069b0
        /*0554*/ 	.word	0x00000006
        /*0558*/ 	.word	0x00000000
        /*055c*/ 	.short	0x010a
        /*055e*/ 	.byte	0x3f
	.zero		1


	//   ....[78]....
        /*0560*/ 	.word	0x00006a00
        /*0564*/ 	.word	0x00000009
        /*0568*/ 	.word	0x00000000
        /*056c*/ 	.short	0x010a
        /*056e*/ 	.byte	0x3f
	.zero		1


	//   ....[79]....
        /*0570*/ 	.word	0x00006a50
        /*0574*/ 	.word	0x00000006
        /*0578*/ 	.word	0x00000000
        /*057c*/ 	.short	0x010a
        /*057e*/ 	.byte	0x3f
	.zero		1


	//   ....[80]....
        /*0580*/ 	.word	0x00006aa0
        /*0584*/ 	.word	0x00000009
        /*0588*/ 	.word	0x00000000
        /*058c*/ 	.short	0x010a
        /*058e*/ 	.byte	0x3f
	.zero		1


	//   ....[81]....
        /*0590*/ 	.word	0x00006af0
        /*0594*/ 	.word	0x00000006
        /*0598*/ 	.word	0x00000000
        /*059c*/ 	.short	0x010a
        /*059e*/ 	.byte	0x3f
	.zero		1


	//   ....[82]....
        /*05a0*/ 	.word	0x00006b40
        /*05a4*/ 	.word	0x00000009
        /*05a8*/ 	.word	0x00000000
        /*05ac*/ 	.short	0x010a
        /*05ae*/ 	.byte	0x3f
	.zero		1


	//   ....[83]....
        /*05b0*/ 	.word	0x00006b90
        /*05b4*/ 	.word	0x00000006
        /*05b8*/ 	.word	0x00000000
        /*05bc*/ 	.short	0x010a
        /*05be*/ 	.byte	0x3f
	.zero		1


	//----- nvinfo : EIATTR_NUM_MBARRIERS
	.align		4
.L_35:
        /*05c0*/ 	.byte	0x03, 0x38
        /*05c2*/ 	.short	0x0026


	//----- nvinfo : EIATTR_EXIT_INSTR_OFFSETS
	.align		4
        /*05c4*/ 	.byte	0x04, 0x1c
        /*05c6*/ 	.short	(.L_37 - .L_36)


	//   ....[0]....
.L_36:
        /*05c8*/ 	.word	0x000007d0


	//   ....[1]....
        /*05cc*/ 	.word	0x00001090


	//   ....[2]....
        /*05d0*/ 	.word	0x00004600


	//   ....[3]....
        /*05d4*/ 	.word	0x00004c30


	//   ....[4]....
        /*05d8*/ 	.word	0x00006480


	//----- nvinfo : EIATTR_MAX_THREADS
	.align		4
.L_37:
        /*05dc*/ 	.byte	0x04, 0x05
        /*05de*/ 	.short	(.L_39 - .L_38)
.L_38:
        /*05e0*/ 	.word	0x00000180
        /*05e4*/ 	.word	0x00000001
        /*05e8*/ 	.word	0x00000001


	//----- nvinfo : EIATTR_CRS_STACK_SIZE
	.align		4
.L_39:
        /*05ec*/ 	.byte	0x04, 0x1e
        /*05ee*/ 	.short	(.L_41 - .L_40)
.L_40:
        /*05f0*/ 	.word	0x00000000


	//----- nvinfo : EIATTR_CBANK_PARAM_SIZE
	.align		4
.L_41:
        /*05f4*/ 	.byte	0x03, 0x19
        /*05f6*/ 	.short	0x0470


	//----- nvinfo : EIATTR_PARAM_CBANK
	.align		4
        /*05f8*/ 	.byte	0x04, 0x0a
        /*05fa*/ 	.short	(.L_43 - .L_42)
	.align		4
.L_42:
        /*05fc*/ 	.word	index@(.nv.constant0._ZN7cutlass13device_kernelINS_4gemm6kernel13GemmUniversalIN4cute5tupleIJiiiiEEENS1_10collective13CollectiveMmaINS1_34MainloopSm90TmaGmmaWarpSpecializedILi18ENS5_IJNS4_1CILi1EEESB_SB_EEENS1_35KernelTmaWarpSpecializedCooperativeEEENS5_IJNSA_ILi128EEENSA_ILi64EEENSA_ILi32EEEEEENS_6half_tENS5_IJSB_llEEESJ_SK_NS4_8TiledMMAINS4_8MMA_AtomIJNS4_4SM904GMMA25MMA_64x64x16_F32F16F16_SSILNSO_5MajorE1ELSQ_1ELNSO_7ScaleInE1ELSR_1EEEEEENS4_6LayoutINS5_IJNSA_ILi2EEESB_SB_EEENS5_IJSB_NSA_ILi0EEESX_EEEEENS5_IJNS4_10UnderscoreES10_S10_EEEEENS4_13SM90_TMA_LOADENS4_14ComposedLayoutINS4_7SwizzleILi3ELi4ELi3EEENS4_18smem_ptr_flag_bitsILi16EEENSU_INS5_IJSG_NSA_ILi8EEEEEENS5_IJSB_SG_EEEEEEEvNS4_8identityES13_S1D_vS1E_EENS_8epilogue10collective6detail29Sm90TmaWarpSpecializedAdapterINS1H_15DefaultEpilogueISJ_NS5_IJlSB_lEEES1L_NS1G_6thread17LinearCombinationISJ_Li1EffLNS1M_9ScaleType4KindE0ELNS_15FloatRoundStyleE2ESJ_EENS1_15EpilogueDefaultEEEEEvvEEEEvNT_6ParamsE)
        /*0600*/ 	.short	0x0210
        /*0602*/ 	.short	0x0470


	//----- nvinfo : EIATTR_SW_WAR
	.align		4
.L_43:
        /*0604*/ 	.byte	0x04, 0x36
        /*0606*/ 	.short	(.L_45 - .L_44)
.L_44:
        /*0608*/ 	.word	0x00000008
.L_45:


//--------------------- .nv.callgraph             --------------------------
	.section	.nv.callgraph,"",@"SHT_CUDA_CALLGRAPH"
	.align	4
	.sectionentsize	8
	.align		4
        /*0000*/ 	.word	0x00000000
	.align		4
        /*0004*/ 	.word	0xffffffff
	.align		4
        /*0008*/ 	.word	index@(_ZN7cutlass13device_kernelINS_4gemm6kernel13GemmUniversalIN4cute5tupleIJiiiiEEENS1_10collective13CollectiveMmaINS1_34MainloopSm90TmaGmmaWarpSpecializedILi18ENS5_IJNS4_1CILi1EEESB_SB_EEENS1_35KernelTmaWarpSpecializedCooperativeEEENS5_IJNSA_ILi128EEENSA_ILi64EEENSA_ILi32EEEEEENS_6half_tENS5_IJSB_llEEESJ_SK_NS4_8TiledMMAINS4_8MMA_AtomIJNS4_4SM904GMMA25MMA_64x64x16_F32F16F16_SSILNSO_5MajorE1ELSQ_1ELNSO_7ScaleInE1ELSR_1EEEEEENS4_6LayoutINS5_IJNSA_ILi2EEESB_SB_EEENS5_IJSB_NSA_ILi0EEESX_EEEEENS5_IJNS4_10UnderscoreES10_S10_EEEEENS4_13SM90_TMA_LOADENS4_14ComposedLayoutINS4_7SwizzleILi3ELi4ELi3EEENS4_18smem_ptr_flag_bitsILi16EEENSU_INS5_IJSG_NSA_ILi8EEEEEENS5_IJSB_SG_EEEEEEEvNS4_8identityES13_S1D_vS1E_EENS_8epilogue10collective6detail29Sm90TmaWarpSpecializedAdapterINS1H_15DefaultEpilogueISJ_NS5_IJlSB_lEEES1L_NS1G_6thread17LinearCombinationISJ_Li1EffLNS1M_9ScaleType4KindE0ELNS_15FloatRoundStyleE2ESJ_EENS1_15EpilogueDefaultEEEEEvvEEEEvNT_6ParamsE)
	.align		4
        /*000c*/ 	.word	index@(__assertfail)
	.align		4
        /*0010*/ 	.word	0x00000000
	.align		4
        /*0014*/ 	.word	0xfffffffe
	.align		4
        /*0018*/ 	.word	0x00000000
	.align		4
        /*001c*/ 	.word	0xfffffffd
	.align		4
        /*0020*/ 	.word	0x00000000
	.align		4
        /*0024*/ 	.word	0xfffffffc


//--------------------- .nv.constant4             --------------------------
	.section	.nv.constant4,"a",@progbits
	.align	8
	.align		8
.nv.constant4:
        /*0000*/ 	.dword	__assertfail
	.align		8
        /*0008*/ 	.dword	__unnamed_1
	.align		8
        /*0010*/ 	.dword	_ZN40_INTERNAL_570929d5_4_k_cu_27837bc0_200104cuda3std3__45__cpo5beginE
	.align		8
        /*0018*/ 	.dword	_ZN40_INTERNAL_570929d5_4_k_cu_27837bc0_200104cuda3std3__45__cpo3endE
	.align		8
        /*0020*/ 	.dword	_ZN40_INTERNAL_570929d5_4_k_cu_27837bc0_200104cuda3std3__45__cpo6cbeginE
	.align		8
        /*0028*/ 	.dword	_ZN40_INTERNAL_570929d5_4_k_cu_27837bc0_200104cuda3std3__45__cpo4cendE
	.align		8
        /*0030*/ 	.dword	_ZN40_INTERNAL_570929d5_4_k_cu_27837bc0_200104cuda3std3__442_GLOBAL__N__570929d5_4_k_cu_27837bc0_200106ignoreE
	.align		8
        /*0038*/ 	.dword	_ZN40_INTERNAL_570929d5_4_k_cu_27837bc0_200104cuda3std3__419piecewise_constructE
	.align		8
        /*0040*/ 	.dword	_ZN40_INTERNAL_570929d5_4_k_cu_27837bc0_200104cuda3std3__48in_placeE
	.align		8
        /*0048*/ 	.dword	_ZN40_INTERNAL_570929d5_4_k_cu_27837bc0_200104cuda3std6ranges3__45__cpo4swapE
	.align		8
        /*0050*/ 	.dword	_ZN40_INTERNAL_570929d5_4_k_cu_27837bc0_200104cuda3std6ranges3__45__cpo9iter_moveE
	.align		8
        /*0058*/ 	.dword	_ZN40_INTERNAL_570929d5_4_k_cu_27837bc0_200104cute7productE
	.align		8
        /*0060*/ 	.dword	_ZN40_INTERNAL_570929d5_4_k_cu_27837bc0_200104cute1_E
	.align		8
        /*0068*/ 	.dword	$str$22
	.align		8
        /*0070*/ 	.dword	$str$23


//--------------------- .text._ZN7cutlass13device_kernelINS_4gemm6kernel13GemmUniversalIN4cute5tupleIJiiiiEEENS1_10collective13CollectiveMmaINS1_34MainloopSm90TmaGmmaWarpSpecializedILi18ENS5_IJNS4_1CILi1EEESB_SB_EEENS1_35KernelTmaWarpSpecializedCooperativeEEENS5_IJNSA_ILi128EEENSA_ILi64EEENSA_ILi32EEEEEENS_6half_tENS5_IJSB_llEEESJ_SK_NS4_8TiledMMAINS4_8MMA_AtomIJNS4_4SM904GMMA25MMA_64x64x16_F32F16F16_SSILNSO_5MajorE1ELSQ_1ELNSO_7ScaleInE1ELSR_1EEEEEENS4_6LayoutINS5_IJNSA_ILi2EEESB_SB_EEENS5_IJSB_NSA_ILi0EEESX_EEEEENS5_IJNS4_10UnderscoreES10_S10_EEEEENS4_13SM90_TMA_LOADENS4_14ComposedLayoutINS4_7SwizzleILi3ELi4ELi3EEENS4_18smem_ptr_flag_bitsILi16EEENSU_INS5_IJSG_NSA_ILi8EEEEEENS5_IJSB_SG_EEEEEEEvNS4_8identityES13_S1D_vS1E_EENS_8epilogue10collective6detail29Sm90TmaWarpSpecializedAdapterINS1H_15DefaultEpilogueISJ_NS5_IJlSB_lEEES1L_NS1G_6thread17LinearCombinationISJ_Li1EffLNS1M_9ScaleType4KindE0ELNS_15FloatRoundStyleE2ESJ_EENS1_15EpilogueDefaultEEEEEvvEEEEvNT_6ParamsE --------------------------
	.section	.text._ZN7cutlass13device_kernelINS_4gemm6kernel13GemmUniversalIN4cute5tupleIJiiiiEEENS1_10collective13CollectiveMmaINS1_34MainloopSm90TmaGmmaWarpSpecializedILi18ENS5_IJNS4_1CILi1EEESB_SB_EEENS1_35KernelTmaWarpSpecializedCooperativeEEENS5_IJNSA_ILi128EEENSA_ILi64EEENSA_ILi32EEEEEENS_6half_tENS5_IJSB_llEEESJ_SK_NS4_8TiledMMAINS4_8MMA_AtomIJNS4_4SM904GMMA25MMA_64x64x16_F32F16F16_SSILNSO_5MajorE1ELSQ_1ELNSO_7ScaleInE1ELSR_1EEEEEENS4_6LayoutINS5_IJNSA_ILi2EEESB_SB_EEENS5_IJSB_NSA_ILi0EEESX_EEEEENS5_IJNS4_10UnderscoreES10_S10_EEEEENS4_13SM90_TMA_LOADENS4_14ComposedLayoutINS4_7SwizzleILi3ELi4ELi3EEENS4_18smem_ptr_flag_bitsILi16EEENSU_INS5_IJSG_NSA_ILi8EEEEEENS5_IJSB_SG_EEEEEEEvNS4_8identityES13_S1D_vS1E_EENS_8epilogue10collective6detail29Sm90TmaWarpSpecializedAdapterINS1H_15DefaultEpilogueISJ_NS5_IJlSB_lEEES1L_NS1G_6thread17LinearCombinationISJ_Li1EffLNS1M_9ScaleType4KindE0ELNS_15FloatRoundStyleE2ESJ_EENS1_15EpilogueDefaultEEEEEvvEEEEvNT_6ParamsE,"ax",@progbits
	.align	128
.text._ZN7cutlass13device_kernelINS_4gemm6kernel13GemmUniversalIN4cute5tupleIJiiiiEEENS1_10collective13CollectiveMmaINS1_34MainloopSm90TmaGmmaWarpSpecializedILi18ENS5_IJNS4_1CILi1EEESB_SB_EEENS1_35KernelTmaWarpSpecializedCooperativeEEENS5_IJNSA_ILi128EEENSA_ILi64EEENSA_ILi32EEEEEENS_6half_tENS5_IJSB_llEEESJ_SK_NS4_8TiledMMAINS4_8MMA_AtomIJNS4_4SM904GMMA25MMA_64x64x16_F32F16F16_SSILNSO_5MajorE1ELSQ_1ELNSO_7ScaleInE1ELSR_1EEEEEENS4_6LayoutINS5_IJNSA_ILi2EEESB_SB_EEENS5_IJSB_NSA_ILi0EEESX_EEEEENS5_IJNS4_10UnderscoreES10_S10_EEEEENS4_13SM90_TMA_LOADENS4_14ComposedLayoutINS4_7SwizzleILi3ELi4ELi3EEENS4_18smem_ptr_flag_bitsILi16EEENSU_INS5_IJSG_NSA_ILi8EEEEEENS5_IJSB_SG_EEEEEEEvNS4_8identityES13_S1D_vS1E_EENS_8epilogue10collective6detail29Sm90TmaWarpSpecializedAdapterINS1H_15DefaultEpilogueISJ_NS5_IJlSB_lEEES1L_NS1G_6thread17LinearCombinationISJ_Li1EffLNS1M_9ScaleType4KindE0ELNS_15FloatRoundStyleE2ESJ_EENS1_15EpilogueDefaultEEEEEvvEEEEvNT_6ParamsE:
        .type           _ZN7cutlass13device_kernelINS_4gemm6kernel13GemmUniversalIN4cute5tupleIJiiiiEEENS1_10collective13CollectiveMmaINS1_34MainloopSm90TmaGmmaWarpSpecializedILi18ENS5_IJNS4_1CILi1EEESB_SB_EEENS1_35KernelTmaWarpSpecializedCooperativeEEENS5_IJNSA_ILi128EEENSA_ILi64EEENSA_ILi32EEEEEENS_6half_tENS5_IJSB_llEEESJ_SK_NS4_8TiledMMAINS4_8MMA_AtomIJNS4_4SM904GMMA25MMA_64x64x16_F32F16F16_SSILNSO_5MajorE1ELSQ_1ELNSO_7ScaleInE1ELSR_1EEEEEENS4_6LayoutINS5_IJNSA_ILi2EEESB_SB_EEENS5_IJSB_NSA_ILi0EEESX_EEEEENS5_IJNS4_10UnderscoreES10_S10_EEEEENS4_13SM90_TMA_LOADENS4_14ComposedLayoutINS4_7SwizzleILi3ELi4ELi3EEENS4_18smem_ptr_flag_bitsILi16EEENSU_INS5_IJSG_NSA_ILi8EEEEEENS5_IJSB_SG_EEEEEEEvNS4_8identityES13_S1D_vS1E_EENS_8epilogue10collective6detail29Sm90TmaWarpSpecializedAdapterINS1H_15DefaultEpilogueISJ_NS5_IJlSB_lEEES1L_NS1G_6thread17LinearCombinationISJ_Li1EffLNS1M_9ScaleType4KindE0ELNS_15FloatRoundStyleE2ESJ_EENS1_15EpilogueDefaultEEEEEvvEEEEvNT_6ParamsE,@function
        .size           _ZN7cutlass13device_kernelINS_4gemm6kernel13GemmUniversalIN4cute5tupleIJiiiiEEENS1_10collective13CollectiveMmaINS1_34MainloopSm90TmaGmmaWarpSpecializedILi18ENS5_IJNS4_1CILi1EEESB_SB_EEENS1_35KernelTmaWarpSpecializedCooperativeEEENS5_IJNSA_ILi128EEENSA_ILi64EEENSA_ILi32EEEEEENS_6half_tENS5_IJSB_llEEESJ_SK_NS4_8TiledMMAINS4_8MMA_AtomIJNS4_4SM904GMMA25MMA_64x64x16_F32F16F16_SSILNSO_5MajorE1ELSQ_1ELNSO_7ScaleInE1ELSR_1EEEEEENS4_6LayoutINS5_IJNSA_ILi2EEESB_SB_EEENS5_IJSB_NSA_ILi0EEESX_EEEEENS5_IJNS4_10UnderscoreES10_S10_EEEEENS4_13SM90_TMA_LOADENS4_14ComposedLayoutINS4_7SwizzleILi3ELi4ELi3EEENS4_18smem_ptr_flag_bitsILi16EEENSU_INS5_IJSG_NSA_ILi8EEEEEENS5_IJSB_SG_EEEEEEEvNS4_8identityES13_S1D_vS1E_EENS_8epilogue10collective6detail29Sm90TmaWarpSpecializedAdapterINS1H_15DefaultEpilogueISJ_NS5_IJlSB_lEEES1L_NS1G_6thread17LinearCombinationISJ_Li1EffLNS1M_9ScaleType4KindE0ELNS_15FloatRoundStyleE2ESJ_EENS1_15EpilogueDefaultEEEEEvvEEEEvNT_6ParamsE,(.L_x_159 - _ZN7cutlass13device_kernelINS_4gemm6kernel13GemmUniversalIN4cute5tupleIJiiiiEEENS1_10collective13CollectiveMmaINS1_34MainloopSm90TmaGmmaWarpSpecializedILi18ENS5_IJNS4_1CILi1EEESB_SB_EEENS1_35KernelTmaWarpSpecializedCooperativeEEENS5_IJNSA_ILi128EEENSA_ILi64EEENSA_ILi32EEEEEENS_6half_tENS5_IJSB_llEEESJ_SK_NS4_8TiledMMAINS4_8MMA_AtomIJNS4_4SM904GMMA25MMA_64x64x16_F32F16F16_SSILNSO_5MajorE1ELSQ_1ELNSO_7ScaleInE1ELSR_1EEEEEENS4_6LayoutINS5_IJNSA_ILi2EEESB_SB_EEENS5_IJSB_NSA_ILi0EEESX_EEEEENS5_IJNS4_10UnderscoreES10_S10_EEEEENS4_13SM90_TMA_LOADENS4_14ComposedLayoutINS4_7SwizzleILi3ELi4ELi3EEENS4_18smem_ptr_flag_bitsILi16EEENSU_INS5_IJSG_NSA_ILi8EEEEEENS5_IJSB_SG_EEEEEEEvNS4_8identityES13_S1D_vS1E_EENS_8epilogue10collective6detail29Sm90TmaWarpSpecializedAdapterINS1H_15DefaultEpilogueISJ_NS5_IJlSB_lEEES1L_NS1G_6thread17LinearCombinationISJ_Li1EffLNS1M_9ScaleType4KindE0ELNS_15FloatRoundStyleE2ESJ_EENS1_15EpilogueDefaultEEEEEvvEEEEvNT_6ParamsE)
        .other          _ZN7cutlass13device_kernelINS_4gemm6kernel13GemmUniversalIN4cute5tupleIJiiiiEEENS1_10collective13CollectiveMmaINS1_34MainloopSm90TmaGmmaWarpSpecializedILi18ENS5_IJNS4_1CILi1EEESB_SB_EEENS1_35KernelTmaWarpSpecializedCooperativeEEENS5_IJNSA_ILi128EEENSA_ILi64EEENSA_ILi32EEEEEENS_6half_tENS5_IJSB_llEEESJ_SK_NS4_8TiledMMAINS4_8MMA_AtomIJNS4_4SM904GMMA25MMA_64x64x16_F32F16F16_SSILNSO_5MajorE1ELSQ_1ELNSO_7ScaleInE1ELSR_1EEEEEENS4_6LayoutINS5_IJNSA_ILi2EEESB_SB_EEENS5_IJSB_NSA_ILi0EEESX_EEEEENS5_IJNS4_10UnderscoreES10_S10_EEEEENS4_13SM90_TMA_LOADENS4_14ComposedLayoutINS4_7SwizzleILi3ELi4ELi3EEENS4_18smem_ptr_flag_bitsILi16EEENSU_INS5_IJSG_NSA_ILi8EEEEEENS5_IJSB_SG_EEEEEEEvNS4_8identityES13_S1D_vS1E_EENS_8epilogue10collective6detail29Sm90TmaWarpSpecializedAdapterINS1H_15DefaultEpilogueISJ_NS5_IJlSB_lEEES1L_NS1G_6thread17LinearCombinationISJ_Li1EffLNS1M_9ScaleType4KindE0ELNS_15FloatRoundStyleE2ESJ_EENS1_15EpilogueDefaultEEEEEvvEEEEvNT_6ParamsE,@"STO_CUDA_ENTRY STV_DEFAULT"
_ZN7cutlass13device_kernelINS_4gemm6kernel13GemmUniversalIN4cute5tupleIJiiiiEEENS1_10collective13CollectiveMmaINS1_34MainloopSm90TmaGmmaWarpSpecializedILi18ENS5_IJNS4_1CILi1EEESB_SB_EEENS1_35KernelTmaWarpSpecializedCooperativeEEENS5_IJNSA_ILi128EEENSA_ILi64EEENSA_ILi32EEEEEENS_6half_tENS5_IJSB_llEEESJ_SK_NS4_8TiledMMAINS4_8MMA_AtomIJNS4_4SM904GMMA25MMA_64x64x16_F32F16F16_SSILNSO_5MajorE1ELSQ_1ELNSO_7ScaleInE1ELSR_1EEEEEENS4_6LayoutINS5_IJNSA_ILi2EEESB_SB_EEENS5_IJSB_NSA_ILi0EEESX_EEEEENS5_IJNS4_10UnderscoreES10_S10_EEEEENS4_13SM90_TMA_LOADENS4_14ComposedLayoutINS4_7SwizzleILi3ELi4ELi3EEENS4_18smem_ptr_flag_bitsILi16EEENSU_INS5_IJSG_NSA_ILi8EEEEEENS5_IJSB_SG_EEEEEEEvNS4_8identityES13_S1D_vS1E_EENS_8epilogue10collective6detail29Sm90TmaWarpSpecializedAdapterINS1H_15DefaultEpilogueISJ_NS5_IJlSB_lEEES1L_NS1G_6thread17LinearCombinationISJ_Li1EffLNS1M_9ScaleType4KindE0ELNS_15FloatRoundStyleE2ESJ_EENS1_15EpilogueDefaultEEEEEvvEEEEvNT_6ParamsE:
[----:B------:R-:W0:Y:S01]  /*0000*/  LDC R1, c[0x0][0x28] ;  /* 0x00000a00ff017b82 */ /* 0x000e220000000800 */
[----:B------:R-:W1:Y:S01]  /*0010*/  S2R R18, SR_TID.X ;  /* 0x0000000000127919 */ /* 0x000e620000002100 */
[----:B------:R-:W-:Y:S01]  /*0020*/  ELECT P0, URZ, PT ;  /* 0x00000000003f782f */ /* 0x000fe20003800000 */
[----:B------:R-:W-:Y:S01]  /*0030*/  BSSY B0, `(.L_x_0) ;  /* 0x000000f000007945 */ /* 0x000fe20003800000 */
[--C-:B-1----:R-:W-:Y:S02]  /*0040*/  SHF.R.U32.HI R0, RZ, 0x5, R18.reuse ;  /* 0x00000005ff007819 */ /* 0x102fe40000011612 */
[----:B------:R-:W-:-:S03]  /*0050*/  SHF.R.U32.HI R22, RZ, 0x7, R18 ;  /* 0x00000007ff167819 */ /* 0x000fc60000011612 */
[----:B------:R-:W1:Y:S04]  /*0060*/  SHFL.IDX PT, R5, R0, RZ, 0x1f ;  /* 0x00001fff00057589 */ /* 0x000e6800000e0000 */
[----:B------:R2:W3:Y:S01]  /*0070*/  SHFL.IDX PT, R8, R22, RZ, 0x1f ;  /* 0x00001fff16087589 */ /* 0x0004e200000e0000 */
[----:B-1----:R-:W-:-:S13]  /*0080*/  ISETP.NE.OR P0, PT, R5, RZ, !P0 ;  /* 0x000000ff0500720c */ /* 0x002fda0004705670 */
[----:B0-23--:R-:W-:Y:S05]  /*0090*/  @P0 BRA `(.L_x_1) ;  /* 0x0000000000200947 */ /* 0x00dfea0003800000 */
[----:B------:R-:W-:Y:S02]  /*00a0*/  ULDC.64 UR4, c[0x0][0x198] ;  /* 0x0000660000047ab9 */ /* 0x000fe40000000a00 */
[----:B------:R-:W-:Y:S02]  /*00b0*/  UIADD3 UR6, UP0, UR4, 0xf0, URZ ;  /* 0x000000f004067890 */ /* 0x000fe4000ff1e03f */
[----:B------:R-:W-:Y:S02]  /*00c0*/  UIADD3 UR4, UP1, UR4, 0x1f0, URZ ;  /* 0x000001f004047890 */ /* 0x000fe4000ff3e03f */
[----:B------:R-:W-:Y:S02]  /*00d0*/  UIADD3.X UR7, URZ, UR5, URZ, UP0, !UPT ;  /* 0x000000053f077290 */ /* 0x000fe400087fe43f */
[----:B------:R-:W-:-:S07]  /*00e0*/  UIADD3.X UR5, URZ, UR5, URZ, UP1, !UPT ;  /* 0x000000053f057290 */ /* 0x000fce0008ffe43f */
[----:B------:R0:W-:Y:S02]  /*00f0*/  UTMACCTL.PF [UR6] ;  /* 0x00000000060079b9 */ /* 0x0001e40008040000 */
[----:B------:R0:W-:Y:S02]  /*0100*/  UTMACCTL.PF [UR4] ;  /* 0x00000000040079b9 */ /* 0x0001e40008040000 */
[----:B0-----:R-:W-:Y:S01]  /*0110*/  NOP ;  /* 0x0000000000007918 */ /* 0x001fe20000000000 */
.L_x_1:
[----:B------:R-:W-:Y:S05]  /*0120*/  BSYNC B0 ;  /* 0x0000000000007941 */ /* 0x000fea0003800000 */
.L_x_0:
[----:B------:R-:W0:Y:S02]  /*0130*/  SHFL.IDX PT, R2, R0, RZ, 0x1f ;  /* 0x00001fff00027589 */ /* 0x000e2400000e0000 */
[----:B0-----:R-:W-:-:S13]  /*0140*/  ISETP.NE.AND P0, PT, R2, RZ, PT ;  /* 0x000000ff0200720c */ /* 0x001fda0003f05270 */
[----:B------:R-:W-:Y:S05]  /*0150*/  @P0 BRA `(.L_x_2) ;  /* 0x0000000000d40947 */ /* 0x000fea0003800000 */
[----:B------:R-:W-:Y:S01]  /*0160*/  ELECT P0, URZ, PT ;  /* 0x00000000003f782f */ /* 0x000fe20003800000 */
[----:B------:R-:W-:-:S12]  /*0170*/  BSSY B0, `(.L_x_2) ;  /* 0x0000033000007945 */ /* 0x000fd80003800000 */
[----:B------:R-:W-:Y:S05]  /*0180*/  @!P0 BRA `(.L_x_3) ;  /* 0x0000000000c48947 */ /* 0x000fea0003800000 */
[----:B------:R-:W0:Y:S01]  /*0190*/  S2UR UR8, SR_CgaCtaId ;  /* 0x00000000000879c3 */ /* 0x000e220000008800 */
[----:B------:R-:W-:Y:S01]  /*01a0*/  UMOV UR4, 0x400 ;  /* 0x0000040000047882 */ /* 0x000fe20000000000 */
[----:B------:R-:W-:Y:S01]  /*01b0*/  UMOV UR5, 0x1 ;  /* 0x0000000100057882 */ /* 0x000fe20000000000 */
[----:B------:R-:W-:Y:S02]  /*01c0*/  UMOV UR6, 0x100 ;  /* 0x0000010000067882 */ /* 0x000fe40000000000 */
[----:B------:R-:W-:-:S04]  /*01d0*/  UIADD3 UR6, -UR6, 0x100000, URZ ;  /* 0x0010000006067890 */ /* 0x000fc8000fffe13f */
[----:B------:R-:W-:Y:S02]  /*01e0*/  USHF.L.U32 UR7, UR6, 0xb, URZ ;  /* 0x0000000b06077899 */ /* 0x000fe4000800063f */
[----:B------:R-:W-:Y:S02]  /*01f0*/  USHF.L.U32 UR6, UR6, 0x1, URZ ;  /* 0x0000000106067899 */ /* 0x000fe4000800063f */
[----:B0-----:R-:W-:Y:S02]  /*0200*/  ULEA UR8, UR8, UR4, 0x18 ;  /* 0x0000000408087291 */ /* 0x001fe4000f8ec03f */
[----:B------:R-:W-:-:S04]  /*0210*/  UIADD3 UR4, -UR5, 0x100000, URZ ;  /* 0x0010000005047890 */ /* 0x000fc8000fffe13f */
[----:B------:R-:W-:Y:S02]  /*0220*/  USHF.L.U32 UR5, UR4, 0xb, URZ ;  /* 0x0000000b04057899 */ /* 0x000fe4000800063f */
[----:B------:R-:W-:Y:S01]  /*0230*/  USHF.L.U32 UR4, UR4, 0x1, URZ ;  /* 0x0000000104047899 */ /* 0x000fe2000800063f */
[----:B------:R-:W0:Y:S11]  /*0240*/  FENCE.VIEW.ASYNC.S ;  /* 0x00000000000073c6 */ /* 0x000e360000000000 */
[----:B0-----:R0:W1:Y:S01]  /*0250*/  SYNCS.EXCH.64 URZ, [UR8], UR4 ;  /* 0x00000004083f75b2 */ /* 0x0010620008000100 */
[----:B------:R0:W2:Y:S01]  /*0260*/  SYNCS.EXCH.64 URZ, [UR8+0x90], UR6 ;  /* 0x00009006083f75b2 */ /* 0x0000a20008000100 */
[----:B------:R0:W3:Y:S01]  /*0270*/  SYNCS.EXCH.64 URZ, [UR8+0x8], UR4 ;  /* 0x00000804083f75b2 */ /* 0x0000e20008000100 */
[----:B------:R0:W4:Y:S01]  /*0280*/  SYNCS.EXCH.64 URZ, [UR8+0x98], UR6 ;  /* 0x00009806083f75b2 */ /* 0x0001220008000100 */
[----:B------:R0:W0:Y:S01]  /*0290*/  SYNCS.EXCH.64 URZ, [UR8+0x10], UR4 ;  /* 0x00001004083f75b2 */ /* 0x0000220008000100 */
        /* <DEDUP_REMOVED lines=31> */
[----:B-1234-:R-:W-:Y:S01]  /*0490*/  NOP ;  /* 0x0000000000007918 */ /* 0x01efe20000000000 */
.L_x_3:
[----:B0-----:R-:W-:Y:S05]  /*04a0*/  BSYNC B0 ;  /* 0x0000000000007941 */ /* 0x001fea0003800000 */
.L_x_2:
[----:B------:R-:W0:Y:S01]  /*04b0*/  SHFL.IDX PT, R0, R0, RZ, 0x1f ;  /* 0x00001fff00007589 */ /* 0x000e2200000e0000 */
[----:B------:R-:W-:Y:S01]  /*04c0*/  ELECT P0, URZ, PT ;  /* 0x00000000003f782f */ /* 0x000fe20003800000 */
[----:B------:R-:W1:Y:S01]  /*04d0*/  LDC R2, c[0x0][0x65c] ;  /* 0x00019700ff027b82 */ /* 0x000e620000000800 */
[----:B------:R-:W-:Y:S01]  /*04e0*/  SHF.R.S32.HI R6, RZ, 0x1f, R5 ;  /* 0x0000001fff067819 */ /* 0x000fe20000011405 */
[----:B------:R-:W2:Y:S01]  /*04f0*/  S2R R3, SR_CTAID.Y ;  /* 0x0000000000037919 */ /* 0x000ea20000002600 */
[----:B------:R-:W-:Y:S01]  /*0500*/  UMOV UR4, 0x20 ;  /* 0x0000002000047882 */ /* 0x000fe20000000000 */
[----:B------:R-:W-:Y:S01]  /*0510*/  ISETP.NE.AND P2, PT, R8, RZ, PT ;  /* 0x000000ff0800720c */ /* 0x000fe20003f45270 */
[----:B------:R-:W-:Y:S01]  /*0520*/  NOP ;  /* 0x0000000000007918 */ /* 0x000fe20000000000 */
[----:B------:R-:W3:Y:S01]  /*0530*/  S2R R4, SR_CTAID.X ;  /* 0x0000000000047919 */ /* 0x000ee20000002500 */
[----:B------:R-:W-:Y:S01]  /*0540*/  LEA.HI R6, R6, R5, RZ, 0x2 ;  /* 0x0000000506067211 */ /* 0x000fe200078f10ff */
[----:B------:R-:W-:Y:S01]  /*0550*/  NOP ;  /* 0x0000000000007918 */ /* 0x000fe20000000000 */
[----:B0-----:R-:W-:-:S02]  /*0560*/  ISETP.NE.OR P0, PT, R0, RZ, !P0 ;  /* 0x000000ff0000720c */ /* 0x001fc40004705670 */
[----:B-1----:R-:W-:-:S04]  /*0570*/  ISETP.NE.AND P3, PT, R2, 0x1, PT ;  /* 0x000000010200780c */ /* 0x002fc80003f65270 */
[----:B------:R-:W-:Y:S02]  /*0580*/  P2R R0, PR, RZ, 0x8 ;  /* 0x00000008ff007803 */ /* 0x000fe40000000000 */
[----:B------:R-:W-:-:S05]  /*0590*/  LOP3.LUT R0, R6, 0xfffffffc, RZ, 0xc0, !PT ;  /* 0xfffffffc06007812 */ /* 0x000fca00078ec0ff */
[----:B------:R-:W-:Y:S01]  /*05a0*/  VOTEU.ALL UP0, P0 ;  /* 0x00000000003f7886 */ /* 0x000fe20000000000 */
[----:B------:R-:W-:Y:S01]  /*05b0*/  IMAD.IADD R0, R5, 0x1, -R0 ;  /* 0x0000000105007824 */ /* 0x000fe200078e0a00 */
[----:B------:R-:W3:Y:S01]  /*05c0*/  @P3 LDC R17, c[0x0][0x10] ;  /* 0x00000400ff113b82 */ /* 0x000ee20000000800 */
[----:B------:R-:W-:Y:S01]  /*05d0*/  VOTEU.ALL UP1, P0 ;  /* 0x00000000003f7886 */ /* 0x000fe20000020000 */
[----:B--2---:R-:W-:Y:S01]  /*05e0*/  @P3 IMAD.MOV.U32 R6, RZ, RZ, R3 ;  /* 0x000000ffff063224 */ /* 0x004fe200078e0003 */
[----:B------:R-:W-:Y:S01]  /*05f0*/  @!UP0 UMOV UR6, 0x400 ;  /* 0x0000040000068882 */ /* 0x000fe20000000000 */
[----:B------:R-:W-:-:S04]  /*0600*/  @!UP0 UIADD3 UR4, -UR4, 0x100000, URZ ;  /* 0x0010000004048890 */ /* 0x000fc8000fffe13f */
[----:B------:R-:W-:Y:S02]  /*0610*/  @!UP0 USHF.L.U32 UR5, UR4, 0xb, URZ ;  /* 0x0000000b04058899 */ /* 0x000fe4000800063f */
[----:B------:R-:W-:Y:S01]  /*0620*/  @!UP0 USHF.L.U32 UR4, UR4, 0x1, URZ ;  /* 0x0000000104048899 */ /* 0x000fe2000800063f */
[----:B------:R-:W-:Y:S02]  /*0630*/  @P3 IMAD.MOV.U32 R7, RZ, RZ, RZ ;  /* 0x000000ffff073224 */ /* 0x000fe400078e00ff */
[----:B------:R-:W-:Y:S01]  /*0640*/  IMAD.MOV.U32 R5, RZ, RZ, RZ ;  /* 0x000000ffff057224 */ /* 0x000fe200078e00ff */
[----:B------:R-:W0:Y:S01]  /*0650*/  @!UP0 S2UR UR7, SR_CgaCtaId ;  /* 0x00000000000789c3 */ /* 0x000e220000008800 */
[----:B------:R-:W-:-:S07]  /*0660*/  @P3 IMAD.MOV.U32 R11, RZ, RZ, RZ ;  /* 0x000000ffff0b3224 */ /* 0x000fce00078e00ff */
[----:B------:R-:W1:Y:S01]  /*0670*/  @!P3 LDC R9, c[0x0][0xc] ;  /* 0x00000300ff09bb82 */ /* 0x000e620000000800 */
[----:B---3--:R-:W-:-:S04]  /*0680*/  @P3 IMAD.WIDE.U32 R16, R4, R17, R6 ;  /* 0x0000001104103225 */ /* 0x008fc800078e0006 */
[----:B------:R-:W-:Y:S01]  /*0690*/  @P3 IMAD.IADD R17, R17, 0x1, R11 ;  /* 0x0000000111113824 */ /* 0x000fe200078e020b */
[----:B0-----:R-:W-:Y:S01]  /*06a0*/  @!UP0 ULEA UR6, UR7, UR6, 0x18 ;  /* 0x0000000607068291 */ /* 0x001fe2000f8ec03f */
[----:B------:R-:W-:Y:S01]  /*06b0*/  VOTEU.ALL UP0, P0 ;  /* 0x00000000003f7886 */ /* 0x000fe20000000000 */
[----:B------:R-:W-:-:S04]  /*06c0*/  ISETP.NE.AND P0, PT, R0, 0x3, PT ;  /* 0x000000030000780c */ /* 0x000fc80003f05270 */
[----:B------:R-:W-:Y:S01]  /*06d0*/  ISETP.EQ.OR P0, PT, R0, RZ, !P0 ;  /* 0x000000ff0000720c */ /* 0x000fe20004702670 */
[----:B-1----:R-:W-:-:S03]  /*06e0*/  @!P3 IMAD.WIDE.U32 R6, R9, R3, R4 ;  /* 0x000000030906b225 */ /* 0x002fc600078e0004 */
[C---:B------:R-:W-:Y:S01]  /*06f0*/  ISETP.EQ.AND P0, PT, R8.reuse, RZ, P0 ;  /* 0x000000ff0800720c */ /* 0x040fe20000702270 */
[----:B------:R-:W-:Y:S01]  /*0700*/  VIADD R8, R8, 0xffffffff ;  /* 0xffffffff08087836 */ /* 0x000fe20000000000 */
[----:B------:R-:W0:Y:S02]  /*0710*/  FENCE.VIEW.ASYNC.S ;  /* 0x00000000000073c6 */ /* 0x000e240000000000 */
[----:B0-----:R0:W1:Y:S01]  /*0720*/  @!UP0 SYNCS.EXCH.64 URZ, [UR6+0x130], UR4 ;  /* 0x00013004063f85b2 */ /* 0x0010620008000100 */
[----:B------:R-:W-:Y:S01]  /*0730*/  @!P3 IMAD.MOV.U32 R16, RZ, RZ, R6 ;  /* 0x000000ffff10b224 */ /* 0x000fe200078e0006 */
[----:B------:R-:W-:Y:S01]  /*0740*/  SEL R19, RZ, 0x1, !P0 ;  /* 0x00000001ff137807 */ /* 0x000fe20004000000 */
[----:B------:R-:W-:Y:S01]  /*0750*/  @!P3 IMAD.MOV.U32 R17, RZ, RZ, R7 ;  /* 0x000000ffff11b224 */ /* 0x000fe200078e0007 */
[----:B------:R-:W-:-:S04]  /*0760*/  ISETP.GE.U32.AND P1, PT, R8, 0x2, PT ;  /* 0x000000020800780c */ /* 0x000fc80003f26070 */
[----:B------:R-:W-:Y:S01]  /*0770*/  SEL R19, R19, 0x2, P1 ;  /* 0x0000000213137807 */ /* 0x000fe20000800000 */
[----:B------:R0:W1:Y:S01]  /*0780*/  @!UP1 SYNCS.EXCH.64 URZ, [UR6+0x138], UR4 ;  /* 0x00013804063f95b2 */ /* 0x0000620008000100 */
[----:B------:R-:W-:Y:S01]  /*0790*/  NOP ;  /* 0x0000000000007918 */ /* 0x000fe20000000000 */
[----:B-1----:R-:W-:Y:S06]  /*07a0*/  BAR.SYNC.DEFER_BLOCKING 0x0 ;  /* 0x0000000000007b1d */ /* 0x002fec0000010000 */
[----:B------:R-:W-:Y:S05]  /*07b0*/  @!P2 BRA `(.L_x_4) ;  /* 0x0000003c0094a947 */ /* 0x000fea0003800000 */
[----:B------:R-:W-:-:S13]  /*07c0*/  ISETP.GT.U32.AND P0, PT, R8, 0x1, PT ;  /* 0x000000010800780c */ /* 0x000fda0003f04070 */
[----:B0-----:R-:W-:Y:S05]  /*07d0*/  @P0 EXIT ;  /* 0x000000000000094d */ /* 0x001fea0003800000 */
[----:B------:R-:W-:Y:S01]  /*07e0*/  ULDC.64 UR4, c[0x0][0x650] ;  /* 0x0001940000047ab9 */ /* 0x000fe20000000a00 */
[----:B------:R-:W-:Y:S01]  /*07f0*/  PRMT R0, RZ, 0x7610, R0 ;  /* 0x00007610ff007816 */ /* 0x000fe20000000000 */
[----:B------:R-:W-:Y:S01]  /*0800*/  IMAD.MOV.U32 R58, RZ, RZ, -0x1 ;  /* 0xffffffffff3a7424 */ /* 0x000fe200078e00ff */
[----:B------:R-:W-:Y:S01]  /*0810*/  ISETP.GE.U32.AND P0, PT, R16, UR4, PT ;  /* 0x0000000410007c0c */ /* 0x000fe2000bf06070 */
[----:B------:R-:W-:Y:S02]  /*0820*/  IMAD.MOV.U32 R59, RZ, RZ, -0x1 ;  /* 0xffffffffff3b7424 */ /* 0x000fe400078e00ff */
[----:B------:R-:W-:Y:S01]  /*0830*/  IMAD.MOV.U32 R57, RZ, RZ, -0x1 ;  /* 0xffffffffff397424 */ /* 0x000fe200078e00ff */
[----:B------:R-:W-:-:S13]  /*0840*/  ISETP.GE.U32.AND.EX P0, PT, R17, UR5, PT, P0 ;  /* 0x0000000511007c0c */ /* 0x000fda000bf06100 */
[----:B------:R-:W-:Y:S05]  /*0850*/  @P0 BRA `(.L_x_5) ;  /* 0x0000000400540947 */ /* 0x000fea0003800000 */
[----:B------:R-:W0:Y:S01]  /*0860*/  LDC.64 R14, c[0x0][0x628] ;  /* 0x00018a00ff0e7b82 */ /* 0x000e220000000a00 */
[----:B------:R-:W-:Y:S02]  /*0870*/  IMAD.MOV.U32 R6, RZ, RZ, R16 ;  /* 0x000000ffff067224 */ /* 0x000fe400078e0010 */
[----:B------:R-:W-:-:S05]  /*0880*/  IMAD.MOV.U32 R7, RZ, RZ, R17 ;  /* 0x000000ffff077224 */ /* 0x000fca00078e0011 */
[----:B------:R-:W1:Y:S08]  /*0890*/  LDC R0, c[0x0][0x630] ;  /* 0x00018c00ff007b82 */ /* 0x000e700000000800 */
[----:B------:R-:W2:Y:S01]  /*08a0*/  LDC.64 R20, c[0x0][0x620] ;  /* 0x00018800ff147b82 */ /* 0x000ea20000000a00 */
[----:B0-----:R-:W-:-:S04]  /*08b0*/  ISETP.NE.U32.AND P0, PT, R14, RZ, PT ;  /* 0x000000ff0e00720c */ /* 0x001fc80003f05070 */
[----:B------:R-:W-:-:S13]  /*08c0*/  ISETP.NE.AND.EX P0, PT, R15, RZ, PT, P0 ;  /* 0x000000ff0f00720c */ /* 0x000fda0003f05300 */
[----:B-12---:R-:W-:Y:S05]  /*08d0*/  @!P0 BRA `(.L_x_6) ;  /* 0x0000000000288947 */ /* 0x006fea0003800000 */
[----:B------:R-:W0:Y:S02]  /*08e0*/  LDC R11, c[0x0][0x634] ;  /* 0x00018d00ff0b7b82 */ /* 0x000e240000000800 */
[----:B0-----:R-:W-:-:S05]  /*08f0*/  IADD3 R11, P0, R16, R11, RZ ;  /* 0x0000000b100b7210 */ /* 0x001fca0007f1e0ff */
[----:B------:R-:W-:-:S04]  /*0900*/  IMAD.X R13, RZ, RZ, R17, P0 ;  /* 0x000000ffff0d7224 */ /* 0x000fc800000e0611 */
[----:B------:R-:W-:-:S04]  /*0910*/  IMAD.WIDE.U32 R6, R13, R14, RZ ;  /* 0x0000000e0d067225 */ /* 0x000fc800078e00ff */
[----:B------:R-:W-:-:S04]  /*0920*/  IMAD.WIDE.U32 R8, P0, R11, R15, R6 ;  /* 0x0000000f0b087225 */ /* 0x000fc80007800006 */
[----:B------:R-:W-:-:S04]  /*0930*/  IMAD.WIDE.U32 R6, R11, R14, RZ ;  /* 0x0000000e0b067225 */ /* 0x000fc800078e00ff */
[----:B------:R-:W-:Y:S01]  /*0940*/  IMAD.X R11, RZ, RZ, RZ, P0 ;  /* 0x000000ffff0b7224 */ /* 0x000fe200000e06ff */
[----:B------:R-:W-:Y:S01]  /*0950*/  IADD3 RZ, P0, R7, R8, RZ ;  /* 0x0000000807ff7210 */ /* 0x000fe20007f1e0ff */
[----:B------:R-:W-:-:S04]  /*0960*/  IMAD.MOV.U32 R10, RZ, RZ, R9 ;  /* 0x000000ffff0a7224 */ /* 0x000fc800078e0009 */
[----:B------:R-:W-:-:S08]  /*0970*/  IMAD.WIDE.U32.X R6, R13, R15, R10, P0 ;  /* 0x0000000f0d067225 */ /* 0x000fd000000e040a */
.L_x_6:
[-CC-:B------:R-:W-:Y:S01]  /*0980*/  SHF.R.U64 R57, R6, R0.reuse, R7.reuse ;  /* 0x0000000006397219 */ /* 0x180fe20000001207 */
[----:B------:R-:W0:Y:S01]  /*0990*/  LDC R10, c[0x0][0x618] ;  /* 0x00018600ff0a7b82 */ /* 0x000e220000000800 */
[----:B------:R-:W-:Y:S01]  /*09a0*/  SHF.R.U32.HI R5, RZ, R0, R7 ;  /* 0x00000000ff057219 */ /* 0x000fe20000011607 */
[----:B------:R-:W-:Y:S01]  /*09b0*/  ULDC UR4, c[0x0][0x150] ;  /* 0x0000540000047ab9 */ /* 0x000fe20000000800 */
[----:B------:R-:W-:Y:S02]  /*09c0*/  IADD3 R9, P0, RZ, -R57, RZ ;  /* 0x80000039ff097210 */ /* 0x000fe40007f1e0ff */
[----:B------:R-:W-:-:S03]  /*09d0*/  I2FP.F32.U32 R0, R4 ;  /* 0x0000000400007245 */ /* 0x000fc60000201000 */
[----:B------:R-:W1:Y:S01]  /*09e0*/  LDC.64 R28, c[0x0][0x640] ;  /* 0x00019000ff1c7b82 */ /* 0x000e620000000a00 */
[----:B------:R-:W-:Y:S02]  /*09f0*/  IMAD.X R11, RZ, RZ, ~R5, P0 ;  /* 0x000000ffff0b7224 */ /* 0x000fe400000e0e05 */
[----:B------:R-:W-:Y:S01]  /*0a00*/  FMUL R0, R0, UR4 ;  /* 0x0000000400007c20 */ /* 0x000fe20008400000 */
[----:B------:R-:W-:Y:S01]  /*0a10*/  IMAD.WIDE.U32 R6, R9, R20, R16 ;  /* 0x0000001409067225 */ /* 0x000fe200078e0010 */
[----:B------:R-:W-:-:S03]  /*0a20*/  ULDC UR4, c[0x0][0x154] ;  /* 0x0000550000047ab9 */ /* 0x000fc60000000800 */
[----:B------:R-:W-:Y:S01]  /*0a30*/  IMAD R8, R11, R20, RZ ;  /* 0x000000140b087224 */ /* 0x000fe200078e02ff */
[----:B------:R-:W2:Y:S01]  /*0a40*/  LDC R5, c[0x0][0x144] ;  /* 0x00005100ff057b82 */ /* 0x000ea20000000800 */
[----:B------:R-:W3:Y:S02]  /*0a50*/  F2I.U32.TRUNC.NTZ R0, R0 ;  /* 0x0000000000007305 */ /* 0x000ee4000020f000 */
[----:B------:R-:W-:-:S04]  /*0a60*/  IMAD R9, R9, R21, R8 ;  /* 0x0000001509097224 */ /* 0x000fc800078e0208 */
[----:B------:R-:W-:Y:S01]  /*0a70*/  IMAD.IADD R7, R7, 0x1, R9 ;  /* 0x0000000107077824 */ /* 0x000fe200078e0209 */
[----:B------:R-:W4:Y:S01]  /*0a80*/  LDC R12, c[0x0][0x608] ;  /* 0x00018200ff0c7b82 */ /* 0x000f220000000800 */
[----:B------:R-:W-:-:S03]  /*0a90*/  IMAD.MOV.U32 R9, RZ, RZ, -0x1 ;  /* 0xffffffffff097424 */ /* 0x000fc600078e00ff */
[-CC-:B0-----:R-:W-:Y:S02]  /*0aa0*/  SHF.R.U64 R20, R6, R10.reuse, R7.reuse ;  /* 0x0000000a06147219 */ /* 0x181fe40000001207 */
[----:B------:R-:W-:Y:S02]  /*0ab0*/  I2FP.F32.U32 R6, R3 ;  /* 0x0000000300067245 */ /* 0x000fe40000201000 */
[----:B------:R-:W0:Y:S01]  /*0ac0*/  LDC R26, c[0x0][0x658] ;  /* 0x00019600ff1a7b82 */ /* 0x000e220000000800 */
[----:B-1----:R-:W-:Y:S01]  /*0ad0*/  ISETP.NE.U32.AND P0, PT, R28, RZ, PT ;  /* 0x000000ff1c00720c */ /* 0x002fe20003f05070 */
[----:B---3--:R-:W-:Y:S01]  /*0ae0*/  IMAD.MOV R8, RZ, RZ, -R0 ;  /* 0x000000ffff087224 */ /* 0x008fe200078e0a00 */
[----:B------:R-:W-:Y:S01]  /*0af0*/  SHF.R.U32.HI R7, RZ, R10, R7 ;  /* 0x0000000aff077219 */ /* 0x000fe20000011607 */
[----:B------:R-:W-:Y:S01]  /*0b00*/  FMUL R6, R6, UR4 ;  /* 0x0000000406067c20 */ /* 0x000fe20008400000 */
[----:B------:R-:W-:-:S03]  /*0b10*/  ISETP.NE.AND.EX P0, PT, R29, RZ, PT, P0 ;  /* 0x000000ff1d00720c */ /* 0x000fc60003f05300 */
[----:B------:R-:W1:Y:S01]  /*0b20*/  LDC R14, c[0x0][0x148] ;  /* 0x00005200ff0e7b82 */ /* 0x000e620000000800 */
[----:B--2---:R-:W-:-:S07]  /*0b30*/  IMAD R0, R5, R8, R4 ;  /* 0x0000000805007224 */ /* 0x004fce00078e0204 */
[----:B------:R-:W2:Y:S01]  /*0b40*/  LDC R24, c[0x0][0x600] ;  /* 0x00018000ff187b82 */ /* 0x000ea20000000800 */
[-CC-:B----4-:R-:W-:Y:S02]  /*0b50*/  SHF.R.U64 R30, R20, R12.reuse, R7.reuse ;  /* 0x0000000c141e7219 */ /* 0x190fe40000001207 */
[----:B------:R-:W-:Y:S01]  /*0b60*/  SHF.R.U32.HI R5, RZ, R12, R7 ;  /* 0x0000000cff057219 */ /* 0x000fe20000011607 */
[----:B------:R-:W-:Y:S01]  /*0b70*/  IMAD.MOV.U32 R7, RZ, RZ, 0x1 ;  /* 0x00000001ff077424 */ /* 0x000fe200078e00ff */
[----:B------:R3:W4:Y:S03]  /*0b80*/  F2I.U32.TRUNC.NTZ R12, R6 ;  /* 0x00000006000c7305 */ /* 0x000726000020f000 */
[----:B------:R-:W1:Y:S01]  /*0b90*/  LDC R15, c[0x0][0x648] ;  /* 0x00019200ff0f7b82 */ /* 0x000e620000000800 */
[-C--:B0-----:R-:W-:Y:S02]  /*0ba0*/  SHF.L.U32 R4, R9, R26.reuse, RZ ;  /* 0x0000001a09047219 */ /* 0x081fe400000006ff */
[----:B------:R-:W-:-:S02]  /*0bb0*/  SHF.R.U64 R32, R30, R26, R5 ;  /* 0x0000001a1e207219 */ /* 0x000fc40000001205 */
[----:B------:R-:W-:Y:S02]  /*0bc0*/  LOP3.LUT R11, RZ, R4, RZ, 0x33, !PT ;  /* 0x00000004ff0b7212 */ /* 0x000fe400078e33ff */
[-C--:B------:R-:W-:Y:S01]  /*0bd0*/  SHF.R.U32.HI R5, RZ, R26.reuse, R5 ;  /* 0x0000001aff057219 */ /* 0x080fe20000011605 */
[----:B------:R-:W0:Y:S01]  /*0be0*/  LDC R21, c[0x0][0x638] ;  /* 0x00018e00ff157b82 */ /* 0x000e220000000800 */
[----:B------:R-:W-:Y:S01]  /*0bf0*/  SHF.L.U32 R10, R7, R26, RZ ;  /* 0x0000001a070a7219 */ /* 0x000fe200000006ff */
[----:B------:R-:W-:-:S06]  /*0c00*/  IMAD.MOV.U32 R4, RZ, RZ, R32 ;  /* 0x000000ffff047224 */ /* 0x000fcc00078e0020 */
[----:B------:R-:W0:Y:S01]  /*0c10*/  LDC R58, c[0x0][0x610] ;  /* 0x00018400ff3a7b82 */ /* 0x000e220000000800 */
[----:B---34-:R-:W-:Y:S05]  /*0c20*/  @!P0 BRA `(.L_x_7) ;  /* 0x0000000000288947 */ /* 0x018fea0003800000 */
[----:B------:R-:W3:Y:S02]  /*0c30*/  LDC R9, c[0x0][0x64c] ;  /* 0x00019300ff097b82 */ /* 0x000ee40000000800 */
[----:B---3--:R-:W-:-:S05]  /*0c40*/  IADD3 R9, P0, R32, R9, RZ ;  /* 0x0000000920097210 */ /* 0x008fca0007f1e0ff */
        /* <DEDUP_REMOVED lines=8> */
.L_x_7:
[----:B-1----:R-:W-:Y:S01]  /*0cd0*/  SHF.R.U64 R4, R4, R15, R5 ;  /* 0x0000000f04047219 */ /* 0x002fe20000001205 */
[----:B--2---:R-:W-:Y:S01]  /*0ce0*/  VIADD R5, R24, 0xffffffff ;  /* 0xffffffff18057836 */ /* 0x004fe20000000000 */
[----:B------:R-:W-:Y:S01]  /*0cf0*/  LOP3.LUT R11, R30, R11, RZ, 0xc0, !PT ;  /* 0x0000000b1e0b7212 */ /* 0x000fe200078ec0ff */
[----:B------:R-:W-:Y:S02]  /*0d00*/  IMAD.MOV R12, RZ, RZ, -R12 ;  /* 0x000000ffff0c7224 */ /* 0x000fe400078e0a0c */
[----:B------:R-:W-:Y:S01]  /*0d10*/  IMAD.MOV R6, RZ, RZ, -R4 ;  /* 0x000000ffff067224 */ /* 0x000fe200078e0a04 */
[----:B------:R-:W-:Y:S01]  /*0d20*/  LOP3.LUT R5, R20, R5, RZ, 0xc0, !PT ;  /* 0x0000000514057212 */ /* 0x000fe200078ec0ff */
[----:B------:R-:W-:Y:S02]  /*0d30*/  @P3 IMAD R0, R14, R12, R3 ;  /* 0x0000000c0e003224 */ /* 0x000fe400078e0203 */
[----:B------:R-:W-:Y:S02]  /*0d40*/  IMAD R11, R10, R4, R11 ;  /* 0x000000040a0b7224 */ /* 0x000fe400078e020b */
[----:B0-----:R-:W-:-:S02]  /*0d50*/  IMAD R3, R6, R21, R32 ;  /* 0x0000001506037224 */ /* 0x001fc400078e0220 */
[----:B------:R-:W-:Y:S02]  /*0d60*/  IMAD R58, R11, R58, R0 ;  /* 0x0000003a0b3a7224 */ /* 0x000fe400078e0200 */
[----:B------:R-:W-:Y:S02]  /*0d70*/  IMAD R3, R3, R24, R5 ;  /* 0x0000001803037224 */ /* 0x000fe400078e0205 */
[----:B------:R-:W-:-:S03]  /*0d80*/  IMAD.MOV.U32 R0, RZ, RZ, 0x1 ;  /* 0x00000001ff007424 */ /* 0x000fc600078e00ff */
[----:B------:R-:W-:Y:S02]  /*0d90*/  SEL R59, R3, R58, !P3 ;  /* 0x0000003a033b7207 */ /* 0x000fe40005800000 */
[----:B------:R-:W-:-:S07]  /*0da0*/  SEL R58, R58, R3, !P3 ;  /* 0x000000033a3a7207 */ /* 0x000fce0005800000 */
.L_x_5:
[----:B------:R-:W-:-:S08]  /*0db0*/  NOP ;  /* 0x0000000000007918 */ /* 0x000fd00000000000 */
[----:B------:R-:W0:Y:S02]  /*0dc0*/  USETMAXREG.TRY_ALLOC.CTAPOOL UP0, 0xe8 ;  /* 0x000000e8000079c8 */ /* 0x000e240008000600 */
[----:B0-----:R-:W-:-:S13]  /*0dd0*/  PLOP3.LUT P0, PT, PT, PT, UP0, 0x80, 0x0 ;  /* 0x000000000000781c */ /* 0x001fda0003f0f008 */
[----:B------:R-:W-:Y:S05]  /*0de0*/  @!P0 BRA `(.L_x_5) ;  /* 0xfffffffc00f08947 */ /* 0x000fea000383ffff */
[----:B------:R-:W-:Y:S01]  /*0df0*/  ULDC.64 UR4, c[0x0][0x598] ;  /* 0x0001660000047ab9 */ /* 0x000fe20000000a00 */
[----:B------:R-:W-:Y:S01]  /*0e00*/  ULDC.64 UR36, c[0x0][0x208] ;  /* 0x0000820000247ab9 */ /* 0x000fe20000000a00 */
[----:B------:R-:W-:-:S04]  /*0e10*/  ISETP.NE.U32.AND P0, PT, RZ, UR4, PT ;  /* 0x00000004ff007c0c */ /* 0x000fc8000bf05070 */
[----:B------:R-:W-:-:S13]  /*0e20*/  ISETP.NE.AND.EX P0, PT, RZ, UR5, PT, P0 ;  /* 0x00000005ff007c0c */ /* 0x000fda000bf05300 */
[----:B------:R-:W-:Y:S05]  /*0e30*/  @!P0 BRA `(.L_x_8) ;  /* 0x00000000001c8947 */ /* 0x000fea0003800000 */
[----:B------:R-:W0:Y:S02]  /*0e40*/  LDC.64 R4, c[0x0][0x598] ;  /* 0x00016600ff047b82 */ /* 0x000e240000000a00 */
[----:B0-----:R-:W2:Y:S02]  /*0e50*/  LDG.E.64 R4, desc[UR36][R4.64] ;  /* 0x0000002404047981 */ /* 0x001ea4000c1e1b00 */
[----:B--2---:R-:W-:-:S04]  /*0e60*/  ISETP.NE.U32.AND P0, PT, R4, RZ, PT ;  /* 0x000000ff0400720c */ /* 0x004fc80003f05070 */
[----:B------:R-:W-:-:S13]  /*0e70*/  ISETP.NE.AND.EX P0, PT, R5, RZ, PT, P0 ;  /* 0x000000ff0500720c */ /* 0x000fda0003f05300 */
[----:B------:R-:W-:Y:S05]  /*0e80*/  @!P0 BRA `(.L_x_8) ;  /* 0x0000000000088947 */ /* 0x000fea0003800000 */
[----:B------:R0:W5:Y:S01]  /*0e90*/  LD.E R23, desc[UR36][R4.64] ;  /* 0x0000002404177980 */ /* 0x000162000c101900 */
[----:B------:R-:W-:Y:S05]  /*0ea0*/  BRA `(.L_x_9) ;  /* 0x0000000000247947 */ /* 0x000fea0003800000 */
.L_x_8:
[----:B------:R-:W-:Y:S02]  /*0eb0*/  ULDC.64 UR4, c[0x0][0x588] ;  /* 0x0001620000047ab9 */ /* 0x000fe40000000a00 */
[----:B------:R-:W-:-:S04]  /*0ec0*/  ISETP.NE.U32.AND P0, PT, RZ, UR4, PT ;  /* 0x00000004ff007c0c */ /* 0x000fc8000bf05070 */
[----:B------:R-:W-:-:S13]  /*0ed0*/  ISETP.NE.AND.EX P0, PT, RZ, UR5, PT, P0 ;  /* 0x00000005ff007c0c */ /* 0x000fda000bf05300 */
[----:B------:R-:W-:Y:S05]  /*0ee0*/  @!P0 BRA `(.L_x_10) ;  /* 0x00000000000c8947 */ /* 0x000fea0003800000 */
[----:B------:R-:W0:Y:S02]  /*0ef0*/  LDC.64 R4, c[0x0][0x588] ;  /* 0x00016200ff047b82 */ /* 0x000e240000000a00 */
[----:B0-----:R1:W5:Y:S01]  /*0f00*/  LDG.E R23, desc[UR36][R4.64] ;  /* 0x0000002404177981 */ /* 0x001362000c1e1900 */
[----:B------:R-:W-:Y:S05]  /*0f10*/  BRA `(.L_x_9) ;  /* 0x0000000000087947 */ /* 0x000fea0003800000 */
.L_x_10:
[----:B------:R-:W-:Y:S02]  /*0f20*/  ULDC UR4, c[0x0][0x580] ;  /* 0x0001600000047ab9 */ /* 0x000fe40000000800 */
[----:B------:R-:W-:-:S07]  /*0f30*/  IMAD.U32 R23, RZ, RZ, UR4 ;  /* 0x00000004ff177e24 */ /* 0x000fce000f8e00ff */
.L_x_9:
[----:B------:R-:W-:Y:S02]  /*0f40*/  ULDC.64 UR4, c[0x0][0x5a0] ;  /* 0x0001680000047ab9 */ /* 0x000fe40000000a00 */
[----:B------:R-:W-:-:S04]  /*0f50*/  ISETP.NE.U32.AND P0, PT, RZ, UR4, PT ;  /* 0x00000004ff007c0c */ /* 0x000fc8000bf05070 */
[----:B------:R-:W-:-:S13]  /*0f60*/  ISETP.NE.AND.EX P0, PT, RZ, UR5, PT, P0 ;  /* 0x00000005ff007c0c */ /* 0x000fda000bf05300 */
[----:B------:R-:W-:Y:S05]  /*0f70*/  @!P0 BRA `(.L_x_11) ;  /* 0x00000000001c8947 */ /* 0x000fea0003800000 */
[----:B01----:R-:W0:Y:S02]  /*0f80*/  LDC.64 R4, c[0x0][0x5a0] ;  /* 0x00016800ff047b82 */ /* 0x003e240000000a00 */
[----:B0-----:R-:W2:Y:S02]  /*0f90*/  LDG.E.64 R4, desc[UR36][R4.64] ;  /* 0x0000002404047981 */ /* 0x001ea4000c1e1b00 */
[----:B--2---:R-:W-:-:S04]  /*0fa0*/  ISETP.NE.U32.AND P0, PT, R4, RZ, PT ;  /* 0x000000ff0400720c */ /* 0x004fc80003f05070 */
[----:B------:R-:W-:-:S13]  /*0fb0*/  ISETP.NE.AND.EX P0, PT, R5, RZ, PT, P0 ;  /* 0x000000ff0500720c */ /* 0x000fda0003f05300 */
[----:B------:R-:W-:Y:S05]  /*0fc0*/  @!P0 BRA `(.L_x_11) ;  /* 0x0000000000088947 */ /* 0x000fea0003800000 */
[----:B------:R0:W5:Y:S01]  /*0fd0*/  LD.E R56, desc[UR36][R4.64] ;  /* 0x0000002404387980 */ /* 0x000162000c101900 */
[----:B------:R-:W-:Y:S05]  /*0fe0*/  BRA `(.L_x_12) ;  /* 0x0000000000247947 */ /* 0x000fea0003800000 */
.L_x_11:
[----:B------:R-:W-:Y:S02]  /*0ff0*/  ULDC.64 UR4, c[0x0][0x590] ;  /* 0x0001640000047ab9 */ /* 0x000fe40000000a00 */
[----:B------:R-:W-:-:S04]  /*1000*/  ISETP.NE.U32.AND P0, PT, RZ, UR4, PT ;  /* 0x00000004ff007c0c */ /* 0x000fc8000bf05070 */
[----:B------:R-:W-:-:S13]  /*1010*/  ISETP.NE.AND.EX P0, PT, RZ, UR5, PT, P0 ;  /* 0x00000005ff007c0c */ /* 0x000fda000bf05300 */
[----:B------:R-:W-:Y:S05]  /*1020*/  @!P0 BRA `(.L_x_13) ;  /* 0x00000000000c8947 */ /* 0x000fea0003800000 */
[----:B01----:R-:W0:Y:S02]  /*1030*/  LDC.64 R4, c[0x0][0x590] ;  /* 0x00016400ff047b82 */ /* 0x003e240000000a00 */
[----:B0-----:R1:W5:Y:S01]  /*1040*/  LDG.E R56, desc[UR36][R4.64] ;  /* 0x0000002404387981 */ /* 0x001362000c1e1900 */
[----:B------:R-:W-:Y:S05]  /*1050*/  BRA `(.L_x_12) ;  /* 0x0000000000087947 */ /* 0x000fea0003800000 */
.L_x_13:
[----:B------:R-:W-:Y:S02]  /*1060*/  ULDC UR4, c[0x0][0x584] ;  /* 0x0001610000047ab9 */ /* 0x000fe40000000800 */
[----:B------:R-:W-:-:S07]  /*1070*/  IMAD.U32 R56, RZ, RZ, UR4 ;  /* 0x00000004ff387e24 */ /* 0x000fce000f8e00ff */
.L_x_12:
[----:B------:R-:W-:-:S13]  /*1080*/  LOP3.LUT P0, RZ, R0, 0xff, RZ, 0xc0, !PT ;  /* 0x000000ff00ff7812 */ /* 0x000fda000780c0ff */
[----:B------:R-:W-:Y:S05]  /*1090*/  @!P0 EXIT ;  /* 0x000000000000894d */ /* 0x000fea0003800000 */
[----:B------:R-:W-:Y:S01]  /*10a0*/  ULDC UR4, c[0x0][0x28c] ;  /* 0x0000a30000047ab9 */ /* 0x000fe20000000800 */
[----:B------:R-:W-:Y:S01]  /*10b0*/  LOP3.LUT R62, R19, 0x1, RZ, 0xfc, !PT ;  /* 0x00000001133e7812 */ /* 0x000fe200078efcff */
[----:B------:R-:W-:Y:S01]  /*10c0*/  UIADD3 UR4, UR4, 0x1f, URZ ;  /* 0x0000001f04047890 */ /* 0x000fe2000fffe03f */
[----:B------:R-:W-:Y:S01]  /*10d0*/  UMOV UR38, URZ ;  /* 0x0000003f00267c82 */ /* 0x000fe20008000000 */
[----:B------:R-:W-:Y:S02]  /*10e0*/  UMOV UR39, URZ ;  /* 0x0000003f00277c82 */ /* 0x000fe40008000000 */
[----:B------:R-:W-:-:S04]  /*10f0*/  USHF.R.S32.HI UR5, URZ, 0x1f, UR4 ;  /* 0x0000001f3f057899 */ /* 0x000fc80008011404 */
[----:B------:R-:W-:-:S04]  /*1100*/  ULEA.HI UR5, UR5, UR4, URZ, 0x5 ;  /* 0x0000000405057291 */ /* 0x000fc8000f8f283f */
[----:B------:R-:W-:-:S12]  /*1110*/  USHF.R.S32.HI UR40, URZ, 0x5, UR5 ;  /* 0x000000053f287899 */ /* 0x000fd80008011405 */
.L_x_95:
[----:B------:R-:W-:Y:S01]  /*1120*/  LOP3.LUT R0, R18, 0x80, RZ, 0xc0, !PT ;  /* 0x0000008012007812 */ /* 0x000fe200078ec0ff */
[----:B--2---:R-:W2:Y:S01]  /*1130*/  S2UR UR7, SR_CgaCtaId ;  /* 0x00000000000779c3 */ /* 0x004ea20000008800 */
[----:B------:R-:W-:Y:S02]  /*1140*/  UMOV UR6, 0x400 ;  /* 0x0000040000067882 */ /* 0x000fe40000000000 */
[----:B------:R-:W-:-:S06]  /*1150*/  SHF.R.U32.HI R0, RZ, 0x7, R0 ;  /* 0x00000007ff007819 */ /* 0x000fcc0000011600 */
[----:B---3--:R-:W3:Y:S01]  /*1160*/  SHFL.IDX PT, R0, R0, RZ, 0x1f ;  /* 0x00001fff00007589 */ /* 0x008ee200000e0000 */
[----:B--2---:R-:W-:Y:S01]  /*1170*/  ULEA UR42, UR7, UR6, 0x18 ;  /* 0x00000006072a7291 */ /* 0x004fe2000f8ec03f */
[----:B---3--:R-:W-:-:S13]  /*1180*/  R2UR UR4, R0 ;  /* 0x00000000000472ca */ /* 0x008fda00000e0000 */
[----:B------:R-:W-:-:S04]  /*1190*/  ULEA.HI UR5, UR4, UR4, URZ, 0x1 ;  /* 0x0000000404057291 */ /* 0x000fc8000f8f083f */
[----:B------:R-:W-:-:S04]  /*11a0*/  ULOP3.LUT UR5, UR5, 0xffffe, URZ, 0xc0, !UPT ;  /* 0x000ffffe05057892 */ /* 0x000fc8000f8ec03f */
[----:B------:R-:W-:-:S03]  /*11b0*/  UIADD3 UR5, UR4, -UR5, URZ ;  /* 0x8000000504057290 */ /* 0x000fc6000fffe03f */
[----:B------:R-:W-:Y:S01]  /*11c0*/  ULDC UR4, c[0x0][0x28c] ;  /* 0x0000a30000047ab9 */ /* 0x000fe20000000800 */
[----:B------:R-:W-:Y:S01]  /*11d0*/  ULEA UR5, UR5, UR42, 0xc ;  /* 0x0000002a05057291 */ /* 0x000fe2000f8e603f */
[----:B------:R-:W-:-:S03]  /*11e0*/  ISETP.LT.AND P0, PT, RZ, UR4, PT ;  /* 0x00000004ff007c0c */ /* 0x000fc6000bf01270 */
[----:B------:R-:W-:-:S04]  /*11f0*/  UIADD3 UR5, UR5, 0x200, URZ ;  /* 0x0000020005057890 */ /* 0x000fc8000fffe03f */
[----:B------:R-:W-:-:S04]  /*1200*/  USHF.R.U32.HI UR5, URZ, 0x4, UR5 ;  /* 0x000000043f057899 */ /* 0x000fc80008011605 */
[----:B------:R-:W-:Y:S02]  /*1210*/  ULOP3.LUT UR41, UR5, 0x3fff, URZ, 0xc0, !UPT ;  /* 0x00003fff05297892 */ /* 0x000fe4000f8ec03f */
[----:B-1--45:R-:W-:Y:S10]  /*1220*/  @P0 BRA `(.L_x_14) ;  /* 0x0000000000400947 */ /* 0x032ff40003800000 */
[----:B------:R-:W-:Y:S01]  /*1230*/  MOV R0, 0x0 ;  /* 0x0000000000007802 */ /* 0x000fe20000000f00 */
[----:B------:R-:W-:Y:S01]  /*1240*/  ULDC.64 UR4, c[0x4][0x68] ;  /* 0x01001a0000047ab9 */ /* 0x000fe20000000a00 */
[----:B------:R-:W-:Y:S01]  /*1250*/  ULDC.64 UR6, c[0x4][0x8] ;  /* 0x0100020000067ab9 */ /* 0x000fe20000000a00 */
[----:B01----:R-:W-:Y:S01]  /*1260*/  IMAD.U32 R4, RZ, RZ, UR4 ;  /* 0x00000004ff047e24 */ /* 0x003fe2000f8e00ff */
[----:B------:R0:W1:Y:S01]  /*1270*/  LDC.64 R14, c[0x4][R0] ;  /* 0x01000000000e7b82 */ /* 0x0000620000000a00 */
[----:B------:R-:W-:Y:S01]  /*1280*/  IMAD.U32 R5, RZ, RZ, UR5 ;  /* 0x00000005ff057e24 */ /* 0x000fe2000f8e00ff */
[----:B------:R-:W-:Y:S01]  /*1290*/  ULDC.64 UR4, c[0x4][0x70] ;  /* 0x01001c0000047ab9 */ /* 0x000fe20000000a00 */
[----:B------:R-:W-:Y:S02]  /*12a0*/  IMAD.U32 R10, RZ, RZ, UR6 ;  /* 0x00000006ff0a7e24 */ /* 0x000fe4000f8e00ff */
[----:B------:R-:W-:Y:S02]  /*12b0*/  IMAD.U32 R6, RZ, RZ, UR4 ;  /* 0x00000004ff067e24 */ /* 0x000fe4000f8e00ff */
[----:B------:R-:W-:-:S02]  /*12c0*/  IMAD.U32 R7, RZ, RZ, UR5 ;  /* 0x00000005ff077e24 */ /* 0x000fc4000f8e00ff */
[----:B------:R-:W-:Y:S02]  /*12d0*/  IMAD.U32 R11, RZ, RZ, UR7 ;  /* 0x00000007ff0b7e24 */ /* 0x000fe4000f8e00ff */
[----:B------:R-:W-:Y:S02]  /*12e0*/  IMAD.MOV.U32 R8, RZ, RZ, 0x1e1 ;  /* 0x000001e1ff087424 */ /* 0x000fe400078e00ff */
[----:B------:R-:W-:Y:S02]  /*12f0*/  IMAD.MOV.U32 R12, RZ, RZ, 0x1 ;  /* 0x00000001ff0c7424 */ /* 0x000fe400078e00ff */
[----:B0-----:R-:W-:-:S07]  /*1300*/  IMAD.MOV.U32 R13, RZ, RZ, RZ ;  /* 0x000000ffff0d7224 */ /* 0x001fce00078e00ff */
[----:B------:R-:W-:-:S07]  /*1310*/  LEPC R20, `(.L_x_14) ;  /* 0x000000001014794e */ /* 0x000fce0000000000 */
[----:B-1---5:R-:W-:Y:S05]  /*1320*/  CALL.ABS.NOINC R14 ;  /* 0x000000000e007343 */ /* 0x022fea0003c00000 */
.L_x_14:
[----:B------:R-:W-:-:S13]  /*1330*/  ISETP.NE.AND P0, PT, R62, 0x3, PT ;  /* 0x000000033e00780c */ /* 0x000fda0003f05270 */
[----:B------:R-:W-:Y:S05]  /*1340*/  @!P0 BRA `(.L_x_15) ;  /* 0x0000000000048947 */ /* 0x000fea0003800000 */
[----:B------:R-:W-:Y:S01]  /*1350*/  BPT.TRAP 0x1 ;  /* 0x000000040000795c */ /* 0x000fe20000300000 */
.L_x_15:
[----:B------:R-:W-:Y:S02]  /*1360*/  IMAD.U32 R3, RZ, RZ, UR39 ;  /* 0x00000027ff037e24 */ /* 0x000fe4000f8e00ff */
[----:B------:R-:W-:-:S03]  /*1370*/  IMAD.U32 R0, RZ, RZ, UR38 ;  /* 0x00000026ff007e24 */ /* 0x000fc6000f8e00ff */
[----:B------:R-:W-:Y:S02]  /*1380*/  LEA R3, R3, UR42, 0x3 ;  /* 0x0000002a03037c11 */ /* 0x000fe4000f8e18ff */
[----:B------:R-:W-:-:S04]  /*1390*/  SHF.L.U32 R0, R0, 0x1f, RZ ;  /* 0x0000001f00007819 */ /* 0x000fc800000006ff */
[----:B------:R2:W3:Y:S01]  /*13a0*/  SYNCS.PHASECHK.TRANS64.TRYWAIT P1, [R3+URZ], R0 ;  /* 0x00000000030075a7 */ /* 0x0004e2000802017f */
[----:B------:R-:W-:Y:S05]  /*13b0*/  @!P0 BRA `(.L_x_16) ;  /* 0x0000000000048947 */ /* 0x000fea0003800000 */
[----:B------:R-:W-:Y:S01]  /*13c0*/  BPT.TRAP 0x1 ;  /* 0x000000040000795c */ /* 0x000fe20000300000 */
.L_x_16:
[----:B---3--:R-:W-:Y:S05]  /*13d0*/  @P1 BRA `(.L_x_17) ;  /* 0x0000000000081947 */ /* 0x008fea0003800000 */
[----:B------:R-:W3:Y:S02]  /*13e0*/  SYNCS.PHASECHK.TRANS64.TRYWAIT P1, [R3+URZ], R0 ;  /* 0x00000000030075a7 */ /* 0x000ee4000802017f */
[----:B---3--:R-:W-:Y:S05]  /*13f0*/  @!P1 BRA `(.L_x_18) ;  /* 0x0000005000249947 */ /* 0x008fea0003800000 */
.L_x_17:
[----:B------:R-:W-:-:S04]  /*1400*/  UISETP.LT.AND UP0, UPT, UR40, 0x1, UPT ;  /* 0x000000012800788c */ /* 0x000fc8000bf01270 */
[----:B------:R-:W-:-:S04]  /*1410*/  USEL UR4, UR40, 0x1, UP0 ;  /* 0x0000000128047887 */ /* 0x000fc80008000000 */
[----:B------:R-:W-:-:S06]  /*1420*/  UIADD3 UR4, UR40, -UR4, URZ ;  /* 0x8000000428047290 */ /* 0x000fcc000fffe03f */
[----:B--23--:R-:W-:Y:S01]  /*1430*/  IMAD.U32 R0, RZ, RZ, UR4 ;  /* 0x00000004ff007e24 */ /* 0x00cfe2000f8e00ff */
[----:B------:R-:W-:Y:S05]  /*1440*/  WARPSYNC.ALL ;  /* 0x0000000000007948 */ /* 0x000fea0003800000 */
[----:B------:R-:W-:Y:S01]  /*1450*/  ISETP.GE.AND P1, PT, R0, 0x1, PT ;  /* 0x000000010000780c */ /* 0x000fe20003f26270 */
[----:B------:R-:W-:Y:S01]  /*1460*/  UIADD3 UR4, UR42, 0x24200, URZ ;  /* 0x000242002a047890 */ /* 0x000fe2000fffe03f */
[----:B------:R-:W-:Y:S01]  /*1470*/  WARPGROUP.ARRIVE ;  /* 0x00000000000079c5 */ /* 0x000fe20000000000 */
[----:B------:R-:W-:Y:S01]  /*1480*/  UMOV UR5, 0x40000040 ;  /* 0x4000004000057882 */ /* 0x000fe20000000000 */
[----:B------:R-:W-:Y:S01]  /*1490*/  UMOV UR7, 0x40000040 ;  /* 0x4000004000077882 */ /* 0x000fe20000000000 */
[----:B------:R-:W-:-:S04]  /*14a0*/  USHF.R.U32.HI UR4, URZ, 0x4, UR4 ;  /* 0x000000043f047899 */ /* 0x000fc80008011604 */
[----:B------:R-:W-:Y:S02]  /*14b0*/  ULOP3.LUT UR8, UR4, 0x3fff, URZ, 0xc0, !UPT ;  /* 0x00003fff04087892 */ /* 0x000fe4000f8ec03f */
[----:B------:R-:W-:Y:S02]  /*14c0*/  ULEA UR4, UR39, UR41, 0x9 ;  /* 0x0000002927047291 */ /* 0x000fe4000f8e483f */
[----:B------:R-:W-:-:S09]  /*14d0*/  ULEA UR6, UR39, UR8, 0x8 ;  /* 0x0000000827067291 */ /* 0x000fd2000f8e403f */
[----:B------:R-:W-:Y:S01]  /*14e0*/  HGMMA.64x64x16.F32 R24, gdesc[UR4].tnspA.tnspB, RZ, !UPT, gsb0 ;  /* 0x60e00000041879f0 */ /* 0x000fe2000c0008ff */
[----:B------:R-:W-:Y:S02]  /*14f0*/  UIADD3 UR4, UR4, 0x80, URZ ;  /* 0x0000008004047890 */ /* 0x000fe4000fffe03f */
[----:B------:R-:W-:Y:S01]  /*1500*/  UIADD3 UR6, UR6, 0x80, URZ ;  /* 0x0000008006067890 */ /* 0x000fe2000fffe03f */
[----:B------:R-:W-:Y:S01]  /*1510*/  UMOV UR5, 0x40000040 ;  /* 0x4000004000057882 */ /* 0x000fe20000000000 */
[----:B------:R-:W-:Y:S01]  /*1520*/  UMOV UR7, 0x40000040 ;  /* 0x4000004000077882 */ /* 0x000fe20000000000 */
[----:B------:R-:W-:Y:S02]  /*1530*/  WARPGROUP.DEPBAR.LE gsb0, 0x0 ;  /* 0x00008000000079c5 */ /* 0x000fe40000010000 */
[----:B------:R-:W-:-:S06]  /*1540*/  WARPGROUP.ARRIVE ;  /* 0x00000000000079c5 */ /* 0x000fcc0000000000 */
[----:B------:R-:W-:Y:S03]  /*1550*/  HGMMA.64x64x16.F32 R24, gdesc[UR4].tnspA.tnspB, R24, gsb0 ;  /* 0x60e00000041879f0 */ /* 0x000fe60008000818 */
[----:B------:R-:W-:Y:S02]  /*1560*/  WARPGROUP.DEPBAR.LE gsb0, 0x0 ;  /* 0x00008000000079c5 */ /* 0x000fe40000010000 */
[----:B------:R-:W-:Y:S05]  /*1570*/  @!P1 BRA `(.L_x_19) ;  /* 0x0000000000d89947 */ /* 0x000fea0003800000 */
[----:B------:R-:W-:Y:S02]  /*1580*/  UIADD3 UR4, UR39, 0x1, URZ ;  /* 0x0000000127047890 */ /* 0x000fe4000fffe03f */
[----:B------:R-:W-:Y:S02]  /*1590*/  UMOV UR10, UR39 ;  /* 0x00000027000a7c82 */ /* 0x000fe40008000000 */
[----:B------:R-:W-:-:S04]  /*15a0*/  UISETP.NE.AND UP0, UPT, UR4, 0x12, UPT ;  /* 0x000000120400788c */ /* 0x000fc8000bf05270 */
[----:B------:R-:W-:Y:S02]  /*15b0*/  USEL UR5, URZ, 0x1, UP0 ;  /* 0x000000013f057887 */ /* 0x000fe40008000000 */
[----:B------:R-:W-:Y:S02]  /*15c0*/  USEL UR9, UR4, URZ, UP0 ;  /* 0x0000003f04097287 */ /* 0x000fe40008000000 */
[----:B------:R-:W-:-:S06]  /*15d0*/  ULOP3.LUT UR5, UR38, UR5, URZ, 0x3c, !UPT ;  /* 0x0000000526057292 */ /* 0x000fcc000f8e3c3f */
[----:B01----:R-:W-:-:S07]  /*15e0*/  IMAD.U32 R5, RZ, RZ, UR5 ;  /* 0x00000005ff057e24 */ /* 0x003fce000f8e00ff */
.L_x_26:
[----:B01----:R-:W-:Y:S05]  /*15f0*/  @!P0 BRA `(.L_x_20) ;  /* 0x0000000000048947 */ /* 0x003fea0003800000 */
[----:B------:R-:W-:Y:S01]  /*1600*/  BPT.TRAP 0x1 ;  /* 0x000000040000795c */ /* 0x000fe20000300000 */
.L_x_20:
[----:B------:R-:W0:Y:S01]  /*1610*/  S2UR UR5, SR_CgaCtaId ;  /* 0x00000000000579c3 */ /* 0x000e220000008800 */
[----:B------:R-:W-:Y:S01]  /*1620*/  UMOV UR4, 0x400 ;  /* 0x0000040000047882 */ /* 0x000fe20000000000 */
[----:B------:R-:W-:Y:S01]  /*1630*/  SHF.L.U32 R3, R5, 0x1f, RZ ;  /* 0x0000001f05037819 */ /* 0x000fe200000006ff */
[----:B0-----:R-:W-:-:S04]  /*1640*/  ULEA UR11, UR5, UR4, 0x18 ;  /* 0x00000004050b7291 */ /* 0x001fc8000f8ec03f */
[----:B------:R-:W-:-:S09]  /*1650*/  ULEA UR4, UR9, UR11, 0x3 ;  /* 0x0000000b09047291 */ /* 0x000fd2000f8e183f */
[----:B------:R0:W1:Y:S01]  /*1660*/  SYNCS.PHASECHK.TRANS64.TRYWAIT P1, [UR4], R3 ;  /* 0x00000003ff0075a7 */ /* 0x0000620008020144 */
[----:B------:R-:W-:Y:S05]  /*1670*/  @!P0 BRA `(.L_x_21) ;  /* 0x0000000000048947 */ /* 0x000fea0003800000 */
[----:B------:R-:W-:Y:S01]  /*1680*/  BPT.TRAP 0x1 ;  /* 0x000000040000795c */ /* 0x000fe20000300000 */
.L_x_21:
[----:B-1----:R-:W-:Y:S05]  /*1690*/  @P1 BRA `(.L_x_22) ;  /* 0x0000000000081947 */ /* 0x002fea0003800000 */
[----:B------:R-:W1:Y:S02]  /*16a0*/  SYNCS.PHASECHK.TRANS64.TRYWAIT P1, [UR4], R3 ;  /* 0x00000003ff0075a7 */ /* 0x000e640008020144 */
[----:B-1----:R-:W-:Y:S05]  /*16b0*/  @!P1 BRA `(.L_x_23) ;  /* 0x0000004c00889947 */ /* 0x002fea0003800000 */
.L_x_22:
[----:B------:R-:W-:Y:S01]  /*16c0*/  ULEA UR4, UR9, UR41, 0x9 ;  /* 0x0000002909047291 */ /* 0x000fe2000f8e483f */
[----:B------:R-:W-:Y:S01]  /*16d0*/  WARPGROUP.ARRIVE ;  /* 0x00000000000079c5 */ /* 0x000fe20000000000 */
[----:B------:R-:W-:Y:S01]  /*16e0*/  ULEA UR6, UR9, UR8, 0x8 ;  /* 0x0000000809067291 */ /* 0x000fe2000f8e403f */
[----:B------:R-:W-:Y:S01]  /*16f0*/  UMOV UR5, 0x40000040 ;  /* 0x4000004000057882 */ /* 0x000fe20000000000 */
[----:B------:R-:W-:-:S07]  /*1700*/  UMOV UR7, 0x40000040 ;  /* 0x4000004000077882 */ /* 0x000fce0000000000 */
[----:B------:R-:W-:Y:S01]  /*1710*/  HGMMA.64x64x16.F32 R24, gdesc[UR4].tnspA.tnspB, R24, gsb0 ;  /* 0x60e00000041879f0 */ /* 0x000fe20008000818 */
        /* <DEDUP_REMOVED lines=9> */
[----:B------:R-:W-:Y:S01]  /*17b0*/  BPT.TRAP 0x1 ;  /* 0x000000040000795c */ /* 0x000fe20000300000 */
.L_x_24:
[----:B------:R-:W-:Y:S01]  /*17c0*/  ULEA UR4, UR10, UR11, 0x3 ;  /* 0x0000000b0a047291 */ /* 0x000fe2000f8e183f */
[----:B------:R-:W-:-:S03]  /*17d0*/  ISETP.GT.U32.AND P1, PT, R19, 0x1, PT ;  /* 0x000000011300780c */ /* 0x000fc60003f24070 */
[----:B------:R-:W-:-:S04]  /*17e0*/  UIADD3 UR4, UR4, 0x90, URZ ;  /* 0x0000009004047890 */ /* 0x000fc8000fffe03f */
[----:B------:R-:W-:-:S09]  /*17f0*/  UPRMT UR4, URZ, 0x654, UR4 ;  /* 0x000006543f047896 */ /* 0x000fd20008000004 */
[----:B------:R-:W-:Y:S01]  /*1800*/  SYNCS.ARRIVE.TRANS64.RED.A1T0 RZ, [UR4], RZ ;  /* 0x000000ffffff79a7 */ /* 0x000fe20008100404 */
[----:B------:R-:W-:Y:S05]  /*1810*/  @P1 BRA `(.L_x_25) ;  /* 0x0000000000041947 */ /* 0x000fea0003800000 */
[----:B------:R-:W-:Y:S01]  /*1820*/  BPT.TRAP 0x1 ;  /* 0x000000040000795c */ /* 0x000fe20000300000 */
.L_x_25:
[----:B------:R-:W-:Y:S01]  /*1830*/  UIADD3 UR9, UR9, 0x1, URZ ;  /* 0x0000000109097890 */ /* 0x000fe2000fffe03f */
[C---:B------:R-:W-:Y:S01]  /*1840*/  ISETP.GT.AND P1, PT, R0.reuse, 0x1, PT ;  /* 0x000000010000780c */ /* 0x040fe20003f24270 */
[----:B------:R-:W-:Y:S01]  /*1850*/  UIADD3 UR10, UR10, 0x1, URZ ;  /* 0x000000010a0a7890 */ /* 0x000fe2000fffe03f */
[----:B------:R-:W-:Y:S01]  /*1860*/  VIADD R0, R0, 0xffffffff ;  /* 0xffffffff00007836 */ /* 0x000fe20000000000 */
[----:B------:R-:W-:Y:S02]  /*1870*/  UISETP.NE.AND UP0, UPT, UR9, 0x12, UPT ;  /* 0x000000120900788c */ /* 0x000fe4000bf05270 */
[----:B------:R-:W-:Y:S02]  /*1880*/  UISETP.NE.AND UP1, UPT, UR10, 0x12, UPT ;  /* 0x000000120a00788c */ /* 0x000fe4000bf25270 */
[----:B------:R-:W-:Y:S02]  /*1890*/  USEL UR4, URZ, 0x1, UP0 ;  /* 0x000000013f047887 */ /* 0x000fe40008000000 */
[----:B------:R-:W-:-:S02]  /*18a0*/  USEL UR9, UR9, URZ, UP0 ;  /* 0x0000003f09097287 */ /* 0x000fc40008000000 */
[----:B------:R-:W-:Y:S02]  /*18b0*/  USEL UR10, UR10, URZ, UP1 ;  /* 0x0000003f0a0a7287 */ /* 0x000fe40008800000 */
[----:B------:R-:W-:Y:S01]  /*18c0*/  LOP3.LUT R5, R5, UR4, RZ, 0x3c, !PT ;  /* 0x0000000405057c12 */ /* 0x000fe2000f8e3cff */
[----:B------:R-:W-:Y:S09]  /*18d0*/  @P1 BRA `(.L_x_26) ;  /* 0xfffffffc00441947 */ /* 0x000ff2000383ffff */
.L_x_19:
[----:B------:R-:W2:Y:S02]  /*18e0*/  LDC R0, c[0x0][0x28c] ;  /* 0x0000a300ff007b82 */ /* 0x000ea40000000800 */
[----:B--2---:R-:W-:-:S13]  /*18f0*/  ISETP.GE.AND P1, PT, R0, 0x1, PT ;  /* 0x000000010000780c */ /* 0x004fda0003f26270 */
[----:B------:R-:W-:Y:S05]  /*1900*/  @!P1 BRA `(.L_x_27) ;  /* 0x0000000000489947 */ /* 0x000fea0003800000 */
[----:B------:R-:W-:Y:S05]  /*1910*/  @!P0 BRA `(.L_x_28) ;  /* 0x0000000000048947 */ /* 0x000fea0003800000 */
[----:B------:R-:W-:Y:S01]  /*1920*/  BPT.TRAP 0x1 ;  /* 0x000000040000795c */ /* 0x000fe20000300000 */
.L_x_28:
[----:B------:R-:W2:Y:S01]  /*1930*/  S2UR UR7, SR_CgaCtaId ;  /* 0x00000000000779c3 */ /* 0x000ea20000008800 */
[----:B------:R-:W-:Y:S01]  /*1940*/  UISETP.LT.AND UP0, UPT, UR40, 0x1, UPT ;  /* 0x000000012800788c */ /* 0x000fe2000bf01270 */
[----:B------:R-:W-:-:S03]  /*1950*/  ISETP.GT.U32.AND P0, PT, R19, 0x1, PT ;  /* 0x000000011300780c */ /* 0x000fc60003f04070 */
[----:B------:R-:W-:-:S04]  /*1960*/  USEL UR6, UR40, 0x1, UP0 ;  /* 0x0000000128067887 */ /* 0x000fc80008000000 */
[----:B------:R-:W-:-:S04]  /*1970*/  UIADD3 UR6, UR39, UR40, -UR6 ;  /* 0x0000002827067290 */ /* 0x000fc8000fffe806 */
[----:B------:R-:W-:-:S04]  /*1980*/  UIMAD.WIDE.U32 UR4, UR6, 0x38e38e39, URZ ;  /* 0x38e38e39060478a5 */ /* 0x000fc8000f8e003f */
[----:B------:R-:W-:-:S03]  /*1990*/  USHF.R.U32.HI UR4, URZ, 0x2, UR5 ;  /* 0x000000023f047899 */ /* 0x000fc60008011605 */
[----:B------:R-:W-:Y:S01]  /*19a0*/  UMOV UR5, 0x400 ;  /* 0x0000040000057882 */ /* 0x000fe20000000000 */
[----:B------:R-:W-:Y:S02]  /*19b0*/  UIMAD UR6, UR4, -0x12, UR6 ;  /* 0xffffffee040678a4 */ /* 0x000fe4000f8e0206 */
[----:B--2---:R-:W-:-:S04]  /*19c0*/  ULEA UR5, UR7, UR5, 0x18 ;  /* 0x0000000507057291 */ /* 0x004fc8000f8ec03f */
[----:B------:R-:W-:-:S04]  /*19d0*/  ULEA UR6, UR6, UR5, 0x3 ;  /* 0x0000000506067291 */ /* 0x000fc8000f8e183f */
[----:B------:R-:W-:-:S04]  /*19e0*/  UIADD3 UR6, UR6, 0x90, URZ ;  /* 0x0000009006067890 */ /* 0x000fc8000fffe03f */
[----:B------:R-:W-:-:S09]  /*19f0*/  UPRMT UR6, URZ, 0x654, UR6 ;  /* 0x000006543f067896 */ /* 0x000fd20008000006 */
[----:B------:R-:W-:Y:S01]  /*1a00*/  SYNCS.ARRIVE.TRANS64.RED.A1T0 RZ, [UR6], RZ ;  /* 0x000000ffffff79a7 */ /* 0x000fe20008100406 */
[----:B------:R-:W-:Y:S05]  /*1a10*/  @P0 BRA `(.L_x_27) ;  /* 0x0000000000040947 */ /* 0x000fea0003800000 */
[----:B------:R-:W-:Y:S01]  /*1a20*/  BPT.TRAP 0x1 ;  /* 0x000000040000795c */ /* 0x000fe20000300000 */
.L_x_27:
[----:B------:R-:W2:Y:S01]  /*1a30*/  LDC R6, c[0x0][0x288] ;  /* 0x0000a200ff067b82 */ /* 0x000ea20000000800 */
[C---:B01----:R-:W-:Y:S01]  /*1a40*/  LOP3.LUT R5, R18.reuse, 0x3, RZ, 0xc0, !PT ;  /* 0x0000000312057812 */ /* 0x043fe200078ec0ff */
[----:B------:R-:W-:Y:S01]  /*1a50*/  IMAD.SHL.U32 R59, R59, 0x40, RZ ;  /* 0x000000403b3b7824 */ /* 0x000fe200078e00ff */
[----:B------:R-:W-:Y:S01]  /*1a60*/  UIADD3 UR39, UR40, UR39, URZ ;  /* 0x0000002728277290 */ /* 0x000fe2000fffe03f */
[----:B------:R-:W-:Y:S01]  /*1a70*/  SHF.R.U32.HI R3, RZ, 0x2, R18 ;  /* 0x00000002ff037819 */ /* 0x000fe20000011612 */
[C---:B------:R-:W-:Y:S01]  /*1a80*/  IMAD.SHL.U32 R10, R18.reuse, 0x2, RZ ;  /* 0x00000002120a7824 */ /* 0x040fe200078e00ff */
[----:B------:R-:W-:Y:S01]  /*1a90*/  LOP3.LUT R4, R18, 0x60, RZ, 0xc0, !PT ;  /* 0x0000006012047812 */ /* 0x000fe200078ec0ff */
[----:B------:R-:W-:Y:S01]  /*1aa0*/  UISETP.GT.U32.AND UP0, UPT, UR39, 0x11, UPT ;  /* 0x000000112700788c */ /* 0x000fe2000bf04070 */
[----:B------:R-:W-:Y:S01]  /*1ab0*/  LOP3.LUT R0, R22, 0x1, RZ, 0xc0, !PT ;  /* 0x0000000116007812 */ /* 0x000fe200078ec0ff */
[----:B------:R-:W-:Y:S01]  /*1ac0*/  ULDC UR7, c[0x0][0x284] ;  /* 0x0000a10000077ab9 */ /* 0x000fe20000000800 */
[----:B------:R-:W-:Y:S01]  /*1ad0*/  LOP3.LUT R3, R3, 0x7, RZ, 0xc0, !PT ;  /* 0x0000000703037812 */ /* 0x000fe200078ec0ff */
[----:B------:R-:W-:Y:S01]  /*1ae0*/  UISETP.LT.U32.AND UP0, UPT, UR40, 0x12, UP0 ;  /* 0x000000122800788c */ /* 0x000fe20008701070 */
[----:B------:R-:W-:Y:S01]  /*1af0*/  SHF.R.U32.HI R4, RZ, 0x1, R4 ;  /* 0x00000001ff047819 */ /* 0x000fe20000011604 */
[----:B------:R-:W-:Y:S01]  /*1b00*/  IMAD.SHL.U32 R8, R0, 0x40, RZ ;  /* 0x0000004000087824 */ /* 0x000fe200078e00ff */
[----:B------:R-:W-:Y:S01]  /*1b10*/  UISETP.GE.U32.AND UP1, UPT, UR40, 0x12, UPT ;  /* 0x000000122800788c */ /* 0x000fe2000bf26070 */
[----:B------:R-:W-:Y:S01]  /*1b20*/  SHF.R.S32.HI R15, RZ, 0x1f, R57 ;  /* 0x0000001fff0f7819 */ /* 0x000fe20000011439 */
[----:B------:R-:W-:Y:S01]  /*1b30*/  ULDC.64 UR8, c[0x0][0x5d0] ;  /* 0x0001740000087ab9 */ /* 0x000fe20000000a00 */
[--C-:B------:R-:W-:Y:S01]  /*1b40*/  IADD3 R7, RZ, -R4, -R3.reuse ;  /* 0x80000004ff077210 */ /* 0x100fe20007ffe803 */
[----:B------:R-:W-:Y:S01]  /*1b50*/  UIMAD.WIDE.U32 UR4, UR39, 0x38e38e39, URZ ;  /* 0x38e38e39270478a5 */ /* 0x000fe2000f8e003f */
[C---:B------:R-:W-:Y:S01]  /*1b60*/  LOP3.LUT R10, R59.reuse, 0x6, R10, 0xf8, !PT ;  /* 0x000000063b0a7812 */ /* 0x040fe200078ef80a */
[----:B------:R-:W-:Y:S01]  /*1b70*/  USEL UR6, URZ, 0x1, !UP0 ;  /* 0x000000013f067887 */ /* 0x000fe2000c000000 */
[----:B------:R-:W-:Y:S01]  /*1b80*/  LOP3.LUT R3, R8, 0x40, R3, 0xe2, !PT ;  /* 0x0000004008037812 */ /* 0x000fe200078ee203 */
[C---:B------:R-:W-:Y:S01]  /*1b90*/  IMAD.WIDE R8, R58.reuse, 0x80, RZ ;  /* 0x000000803a087825 */ /* 0x040fe200078e02ff */
[----:B------:R-:W-:Y:S01]  /*1ba0*/  SHF.R.S32.HI R11, RZ, 0x1f, R10 ;  /* 0x0000001fff0b7819 */ /* 0x000fe2000001140a */
[----:B------:R-:W-:Y:S01]  /*1bb0*/  USHF.R.U32.HI UR4, URZ, 0x2, UR5 ;  /* 0x000000023f047899 */ /* 0x000fe20008011605 */
[----:B--2---:R-:W-:Y:S01]  /*1bc0*/  ISETP.GE.AND P0, PT, R59, R6, PT ;  /* 0x000000063b00720c */ /* 0x004fe20003f06270 */
[----:B------:R-:W-:Y:S01]  /*1bd0*/  IMAD R12, R5, -0x2, R6 ;  /* 0xfffffffe050c7824 */ /* 0x000fe200078e0206 */
[----:B------:R-:W-:Y:S01]  /*1be0*/  ULOP3.LUT UR38, UR38, UR6, URZ, 0x3c, !UPT ;  /* 0x0000000626267292 */ /* 0x000fe2000f8e3c3f */
[----:B------:R-:W-:Y:S01]  /*1bf0*/  IMAD.SHL.U32 R5, R58, 0x80, RZ ;  /* 0x000000803a057824 */ /* 0x000fe200078e00ff */
[----:B------:R-:W-:Y:S01]  /*1c00*/  LOP3.LUT R73, R8, R3, R4, 0xfe, !PT ;  /* 0x0000000308497212 */ /* 0x000fe200078efe04 */
[----:B------:R-:W-:Y:S01]  /*1c10*/  IMAD R6, R15, UR8, RZ ;  /* 0x000000080f067c24 */ /* 0x000fe2000f8e02ff */
[----:B------:R-:W-:Y:S01]  /*1c20*/  UIMAD UR39, UR4, -0x12, UR39 ;  /* 0xffffffee042778a4 */ /* 0x000fe2000f8e0227 */
[----:B------:R-:W-:Y:S01]  /*1c30*/  IMAD R0, R0, -0x40, R7 ;  /* 0xffffffc000007824 */ /* 0x000fe200078e0207 */
[----:B------:R-:W-:Y:S01]  /*1c40*/  ISETP.GE.OR P0, PT, R5, UR7, P0 ;  /* 0x0000000705007c0c */ /* 0x000fe20008706670 */
[C---:B------:R-:W-:Y:S01]  /*1c50*/  IMAD R13, R57.reuse, UR9, R6 ;  /* 0x00000009390d7c24 */ /* 0x040fe2000f8e0206 */
[----:B------:R-:W-:Y:S01]  /*1c60*/  @UP1 ULOP3.LUT UR38, UR38, 0x1, UR4, 0x78, !UPT ;  /* 0x0000000126261892 */ /* 0x000fe2000f8e7804 */
[----:B------:R-:W-:Y:S01]  /*1c70*/  IMAD.WIDE.U32 R6, R57, UR8, R10 ;  /* 0x0000000839067c25 */ /* 0x000fe2000f8e000a */
[----:B------:R-:W-:-:S03]  /*1c80*/  IADD3 R3, -R5, UR7, R0 ;  /* 0x0000000705037c10 */ /* 0x000fc6000fffe100 */
[----:B------:R-:W-:Y:S02]  /*1c90*/  IMAD.IADD R7, R7, 0x1, R13 ;  /* 0x0000000107077824 */ /* 0x000fe400078e020d */
[----:B------:R-:W-:Y:S02]  /*1ca0*/  IMAD.IADD R4, R12, 0x1, -R59 ;  /* 0x000000010c047824 */ /* 0x000fe400078e0a3b */
[----:B------:R-:W-:Y:S02]  /*1cb0*/  IMAD.MOV.U32 R0, RZ, RZ, -0x1 ;  /* 0xffffffffff007424 */ /* 0x000fe400078e00ff */
[----:B------:R-:W-:Y:S05]  /*1cc0*/  @P0 BRA `(.L_x_29) ;  /* 0x0000002000a40947 */ /* 0x000fea0003800000 */
[----:B------:R-:W0:Y:S01]  /*1cd0*/  LDC.64 R66, c[0x0][0x5c8] ;  /* 0x00017200ff427b82 */ /* 0x000e220000000a00 */
[----:B-----5:R-:W-:Y:S01]  /*1ce0*/  FSETP.NEU.AND P0, PT, R56, RZ, PT ;  /* 0x000000ff3800720b */ /* 0x020fe20003f0d000 */
[----:B------:R-:W-:Y:S01]  /*1cf0*/  BSSY B0, `(.L_x_29) ;  /* 0x0000226000007945 */ /* 0x000fe20003800000 */
[----:B------:R-:W-:-:S04]  /*1d00*/  ISETP.GT.AND P2, PT, R4, RZ, PT ;  /* 0x000000ff0400720c */ /* 0x000fc80003f44270 */
[----:B------:R-:W-:Y:S01]  /*1d10*/  ISETP.GT.AND P1, PT, R3, RZ, P2 ;  /* 0x000000ff0300720c */ /* 0x000fe20001724270 */
[-C--:B0-----:R-:W-:Y:S02]  /*1d20*/  IMAD R12, R9, R66.reuse, RZ ;  /* 0x00000042090c7224 */ /* 0x081fe400078e02ff */
[----:B------:R-:W-:-:S04]  /*1d30*/  IMAD.WIDE.U32 R58, R73, R66, R6 ;  /* 0x00000042493a7225 */ /* 0x000fc800078e0006 */
[----:B------:R-:W-:-:S04]  /*1d40*/  IMAD R5, R73, R67, R12 ;  /* 0x0000004349057224 */ /* 0x000fc800078e020c */
[----:B------:R-:W-:Y:S01]  /*1d50*/  IMAD.IADD R75, R59, 0x1, R5 ;  /* 0x000000013b4b7824 */ /* 0x000fe200078e0205 */
[----:B------:R-:W-:Y:S06]  /*1d60*/  @!P0 BRA `(.L_x_30) ;  /* 0x0000001400e88947 */ /* 0x000fec0003800000 */
[----:B------:R-:W0:Y:S01]  /*1d70*/  LDC.64 R64, c[0x0][0x5b8] ;  /* 0x00016e00ff407b82 */ /* 0x000e220000000a00 */
[----:B------:R-:W-:-:S07]  /*1d80*/  ULDC.64 UR4, c[0x0][0x5c0] ;  /* 0x0001700000047ab9 */ /* 0x000fce0000000a00 */
[----:B------:R-:W1:Y:S08]  /*1d90*/  LDC.64 R68, c[0x0][0x5b0] ;  /* 0x00016c00ff447b82 */ /* 0x000e700000000a00 */
[----:B------:R-:W2:Y:S01]  /*1da0*/  LDC.64 R70, c[0x0][0x5a8] ;  /* 0x00016a00ff467b82 */ /* 0x000ea20000000a00 */
[-C--:B0-----:R-:W-:Y:S02]  /*1db0*/  IMAD R6, R15, R64.reuse, RZ ;  /* 0x000000400f067224 */ /* 0x081fe400078e02ff */
[----:B------:R-:W-:-:S04]  /*1dc0*/  IMAD.WIDE.U32 R60, R57, R64, R10 ;  /* 0x00000040393c7225 */ /* 0x000fc800078e000a */
[----:B------:R-:W-:Y:S02]  /*1dd0*/  IMAD R63, R57, R65, R6 ;  /* 0x00000041393f7224 */ /* 0x000fe400078e0206 */
[-C--:B-1----:R-:W-:Y:S02]  /*1de0*/  IMAD R8, R9, R68.reuse, RZ ;  /* 0x0000004409087224 */ /* 0x082fe400078e02ff */
[----:B------:R-:W-:Y:S02]  /*1df0*/  IMAD.IADD R13, R61, 0x1, R63 ;  /* 0x000000013d0d7824 */ /* 0x000fe400078e023f */
[----:B------:R-:W-:Y:S02]  /*1e00*/  IMAD.MOV.U32 R12, RZ, RZ, R60 ;  /* 0x000000ffff0c7224 */ /* 0x000fe400078e003c */
[C---:B------:R-:W-:Y:S02]  /*1e10*/  IMAD R65, R73.reuse, R69, R8 ;  /* 0x0000004549417224 */ /* 0x040fe400078e0208 */
[----:B------:R-:W-:-:S04]  /*1e20*/  IMAD.WIDE.U32 R6, R73, R68, R12 ;  /* 0x0000004449067225 */ /* 0x000fc800078e000c */
[----:B------:R-:W-:Y:S01]  /*1e30*/  IMAD.IADD R5, R7, 0x1, R65 ;  /* 0x0000000107057824 */ /* 0x000fe200078e0241 */
[----:B--2---:R-:W-:-:S04]  /*1e40*/  LEA R14, P0, R6, R70, 0x1 ;  /* 0x00000046060e7211 */ /* 0x004fc800078008ff */
[----:B------:R-:W-:-:S05]  /*1e50*/  LEA.HI.X R15, R6, R71, R5, 0x1, P0 ;  /* 0x00000047060f7211 */ /* 0x000fca00000f0c05 */
[----:B------:R0:W2:Y:S01]  /*1e60*/  @P1 LDG.E.LTC128B.U16 R5, desc[UR36][R14.64] ;  /* 0x000000240e051981 */ /* 0x0000a2000c1e1520 */
[----:B------:R-:W-:Y:S01]  /*1e70*/  LEA R8, P0, R58, UR4, 0x1 ;  /* 0x000000043a087c11 */ /* 0x000fe2000f8008ff */
[----:B------:R-:W-:Y:S01]  /*1e80*/  IMAD.WIDE.U32 R6, R73, R68, R10 ;  /* 0x0000004449067225 */ /* 0x000fe200078e000a */
[----:B------:R-:W-:Y:S03]  /*1e90*/  BSSY B1, `(.L_x_31) ;  /* 0x0000012000017945 */ /* 0x000fe60003800000 */
[----:B------:R-:W-:Y:S02]  /*1ea0*/  IMAD.IADD R7, R65, 0x1, R7 ;  /* 0x0000000141077824 */ /* 0x000fe400078e0207 */
[----:B------:R-:W-:Y:S01]  /*1eb0*/  IMAD.WIDE.U32 R20, R57, R64, R6 ;  /* 0x0000004039147225 */ /* 0x000fe200078e0006 */
[----:B0-----:R-:W-:-:S03]  /*1ec0*/  SHF.L.U64.HI R15, R68, 0x3, R69 ;  /* 0x00000003440f7819 */ /* 0x001fc60000010245 */
[----:B------:R-:W-:Y:S01]  /*1ed0*/  IMAD.IADD R7, R63, 0x1, R21 ;  /* 0x000000013f077824 */ /* 0x000fe200078e0215 */
[----:B------:R-:W-:Y:S01]  /*1ee0*/  LEA R6, P4, R20, R70, 0x1 ;  /* 0x0000004614067211 */ /* 0x000fe200078808ff */
[----:B------:R-:W-:-:S03]  /*1ef0*/  IMAD.SHL.U32 R14, R68, 0x8, RZ ;  /* 0x00000008440e7824 */ /* 0x000fc600078e00ff */
[----:B------:R-:W-:Y:S01]  /*1f00*/  LEA.HI.X R7, R20, R71, R7, 0x1, P4 ;  /* 0x0000004714077211 */ /* 0x000fe200020f0c07 */
[----:B--2---:R-:W-:-:S05]  /*1f10*/  HADD2.F32 R9, -RZ, R5.H0_H0 ;  /* 0x20000005ff097230 */ /* 0x004fca0000004100 */
[----:B------:R-:W-:-:S04]  /*1f20*/  FMUL R9, R9, R56 ;  /* 0x0000003809097220 */ /* 0x000fc80000400000 */
[----:B------:R-:W-:Y:S01]  /*1f30*/  FFMA R24, R24, R23, R9 ;  /* 0x0000001718187223 */ /* 0x000fe20000000009 */
[----:B------:R-:W-:Y:S02]  /*1f40*/  LEA.HI.X R9, R58, UR5, R75, 0x1, P0 ;  /* 0x000000053a097c11 */ /* 0x000fe400080f0c4b */
[----:B------:R-:W-:Y:S02]  /*1f50*/  ISETP.GT.AND P0, PT, R4, 0x1, PT ;  /* 0x000000010400780c */ /* 0x000fe40003f04270 */
[----:B------:R-:W-:Y:S02]  /*1f60*/  F2FP.F16.F32.PACK_AB R24, RZ, R24 ;  /* 0x00000018ff18723e */ /* 0x000fe400000000ff */
[----:B------:R-:W-:-:S03]  /*1f70*/  ISETP.GT.AND P3, PT, R3, RZ, P0 ;  /* 0x000000ff0300720c */ /* 0x000fc60000764270 */
[----:B------:R0:W-:Y:S10]  /*1f80*/  @P1 STG.E.U16 desc[UR36][R8.64], R24 ;  /* 0x0000001808001986 */ /* 0x0001f4000c101524 */
[----:B------:R-:W-:Y:S05]  /*1f90*/  @!P3 BRA `(.L_x_32) ;  /* 0x000000000004b947 */ /* 0x000fea0003800000 */
[----:B------:R1:W5:Y:S02]  /*1fa0*/  LDG.E.LTC128B.U16 R5, desc[UR36][R6.64+0x2] ;  /* 0x0000022406057981 */ /* 0x000364000c1e1520 */
.L_x_32:
[----:B------:R-:W-:Y:S05]  /*1fb0*/  BSYNC B1 ;  /* 0x0000000000017941 */ /* 0x000fea0003800000 */
.L_x_31:
[----:B-----5:R-:W-:Y:S01]  /*1fc0*/  HADD2.F32 R59, -RZ, R5.H0_H0 ;  /* 0x20000005ff3b7230 */ /* 0x020fe20000004100 */
[----:B------:R-:W-:Y:S01]  /*1fd0*/  ISETP.GT.AND P2, PT, R3, 0x8, P2 ;  /* 0x000000080300780c */ /* 0x000fe20001744270 */
[----:B------:R-:W-:Y:S01]  /*1fe0*/  IMAD.WIDE.U32 R20, R73, R68, R14 ;  /* 0x0000004449147225 */ /* 0x000fe200078e000e */
[----:B0-----:R-:W-:-:S03]  /*1ff0*/  PRMT R24, R5, 0x7610, R24 ;  /* 0x0000761005187816 */ /* 0x001fc60000000018 */
[----:B------:R-:W-:Y:S01]  /*2000*/  FMUL R12, R59, R56 ;  /* 0x000000383b0c7220 */ /* 0x000fe20000400000 */
[----:B------:R-:W-:Y:S01]  /*2010*/  IMAD.IADD R65, R65, 0x1, R21 ;  /* 0x0000000141417824 */ /* 0x000fe200078e0215 */
[----:B------:R-:W-:Y:S02]  /*2020*/  IADD3 R60, P1, R60, R20, RZ ;  /* 0x000000143c3c7210 */ /* 0x000fe40007f3e0ff */
[----:B------:R-:W-:-:S03]  /*2030*/  FFMA R12, R25, R23, R12 ;  /* 0x00000017190c7223 */ /* 0x000fc6000000000c */
[----:B------:R-:W-:Y:S01]  /*2040*/  IMAD.X R13, R65, 0x1, R13, P1 ;  /* 0x00000001410d7824 */ /* 0x000fe200008e060d */
[C---:B------:R-:W-:Y:S02]  /*2050*/  LEA R14, P1, R60.reuse, R70, 0x1 ;  /* 0x000000463c0e7211 */ /* 0x040fe400078208ff */
[----:B------:R-:W-:Y:S02]  /*2060*/  F2FP.F16.F32.PACK_AB R12, RZ, R12 ;  /* 0x0000000cff0c723e */ /* 0x000fe400000000ff */
[----:B------:R-:W-:Y:S02]  /*2070*/  LEA.HI.X R15, R60, R71, R13, 0x1, P1 ;  /* 0x000000473c0f7211 */ /* 0x000fe400008f0c0d */
[----:B------:R-:W-:-:S05]  /*2080*/  PRMT R21, R12, 0x7610, R21 ;  /* 0x000076100c157816 */ /* 0x000fca0000000015 */
[----:B------:R0:W-:Y:S04]  /*2090*/  @P3 STG.E.U16 desc[UR36][R8.64+0x2], R21 ;  /* 0x0000021508003986 */ /* 0x0001e8000c101524 */
[----:B------:R-:W2:Y:S01]  /*20a0*/  @P2 LDG.E.LTC128B.U16 R24, desc[UR36][R14.64] ;  /* 0x000000240e182981 */ /* 0x000ea2000c1e1520 */
[----:B------:R-:W-:Y:S01]  /*20b0*/  IADD3 R20, P1, R10, R20, RZ ;  /* 0x000000140a147210 */ /* 0x000fe20007f3e0ff */
[----:B------:R-:W-:Y:S01]  /*20c0*/  BSSY B1, `(.L_x_33) ;  /* 0x0000011000017945 */ /* 0x000fe20003800000 */
[C---:B------:R-:W-:Y:S02]  /*20d0*/  SHF.L.U64.HI R13, R66.reuse, 0x4, R67 ;  /* 0x00000004420d7819 */ /* 0x040fe40000010243 */
[----:B------:R-:W-:Y:S01]  /*20e0*/  ISETP.GT.AND P0, PT, R3, 0x8, P0 ;  /* 0x000000080300780c */ /* 0x000fe20000704270 */
[----:B0-----:R-:W-:Y:S01]  /*20f0*/  IMAD.X R21, R11, 0x1, R65, P1 ;  /* 0x000000010b157824 */ /* 0x001fe200008e0641 */
[----:B------:R-:W-:Y:S01]  /*2100*/  LEA R12, P1, R66, R8, 0x4 ;  /* 0x00000008420c7211 */ /* 0x000fe200078220ff */
[----:B------:R-:W-:-:S04]  /*2110*/  IMAD.WIDE.U32 R20, R57, R64, R20 ;  /* 0x0000004039147225 */ /* 0x000fc800078e0014 */
[----:B------:R-:W-:Y:S01]  /*2120*/  IMAD.X R13, R13, 0x1, R9, P1 ;  /* 0x000000010d0d7824 */ /* 0x000fe200008e0609 */
[----:B------:R-:W-:Y:S01]  /*2130*/  LEA R10, P3, R20, R70, 0x1 ;  /* 0x00000046140a7211 */ /* 0x000fe200078608ff */
[----:B------:R-:W-:-:S05]  /*2140*/  IMAD.IADD R11, R63, 0x1, R21 ;  /* 0x000000013f0b7824 */ /* 0x000fca00078e0215 */
[----:B------:R-:W-:Y:S01]  /*2150*/  LEA.HI.X R11, R20, R71, R11, 0x1, P3 ;  /* 0x00000047140b7211 */ /* 0x000fe200018f0c0b */
[----:B--2---:R-:W-:-:S05]  /*2160*/  HADD2.F32 R5, -RZ, R24.H0_H0 ;  /* 0x20000018ff057230 */ /* 0x004fca0000004100 */
[----:B------:R-:W-:-:S04]  /*2170*/  FMUL R5, R5, R56 ;  /* 0x0000003805057220 */ /* 0x000fc80000400000 */
[----:B------:R-:W-:-:S05]  /*2180*/  FFMA R5, R26, R23, R5 ;  /* 0x000000171a057223 */ /* 0x000fca0000000005 */
[----:B------:R-:W-:-:S05]  /*2190*/  F2FP.F16.F32.PACK_AB R5, RZ, R5 ;  /* 0x00000005ff05723e */ /* 0x000fca00000000ff */
[----:B------:R0:W-:Y:S01]  /*21a0*/  @P2 STG.E.U16 desc[UR36][R12.64], R5 ;  /* 0x000000050c002986 */ /* 0x0001e2000c101524 */
[----:B------:R-:W-:Y:S05]  /*21b0*/  @!P0 BRA `(.L_x_34) ;  /* 0x0000000000048947 */ /* 0x000fea0003800000 */
[----:B------:R2:W5:Y:S02]  /*21c0*/  LDG.E.LTC128B.U16 R24, desc[UR36][R10.64+0x2] ;  /* 0x000002240a187981 */ /* 0x000564000c1e1520 */
.L_x_34:
[----:B------:R-:W-:Y:S05]  /*21d0*/  BSYNC B1 ;  /* 0x0000000000017941 */ /* 0x000fea0003800000 */
.L_x_33:
[----:B0----5:R-:W-:Y:S01]  /*21e0*/  HADD2.F32 R5, -RZ, R24.H0_H0 ;  /* 0x20000018ff057230 */ /* 0x021fe20000004100 */
[----:B------:R-:W-:Y:S01]  /*21f0*/  ISETP.GT.AND P1, PT, R4, 0x8, PT ;  /* 0x000000080400780c */ /* 0x000fe20003f24270 */
[----:B------:R-:W-:Y:S03]  /*2200*/  BSSY B1, `(.L_x_35) ;  /* 0x0000008000017945 */ /* 0x000fe60003800000 */
[----:B------:R-:W-:Y:S01]  /*2210*/  FMUL R14, R5, R56 ;  /* 0x00000038050e7220 */ /* 0x000fe20000400000 */
[----:B------:R-:W-:-:S03]  /*2220*/  ISETP.GT.AND P2, PT, R3, RZ, P1 ;  /* 0x000000ff0300720c */ /* 0x000fc60000f44270 */
[----:B------:R-:W-:-:S05]  /*2230*/  FFMA R14, R27, R23, R14 ;  /* 0x000000171b0e7223 */ /* 0x000fca000000000e */
[----:B------:R-:W-:-:S05]  /*2240*/  F2FP.F16.F32.PACK_AB R14, RZ, R14 ;  /* 0x0000000eff0e723e */ /* 0x000fca00000000ff */
[----:B------:R0:W-:Y:S01]  /*2250*/  @P0 STG.E.U16 desc[UR36][R12.64+0x2], R14 ;  /* 0x0000020e0c000986 */ /* 0x0001e2000c101524 */
[----:B------:R-:W-:Y:S05]  /*2260*/  @!P2 BRA `(.L_x_36) ;  /* 0x000000000004a947 */ /* 0x000fea0003800000 */
[----:B------:R3:W5:Y:S02]  /*2270*/  LDG.E.LTC128B.U16 R24, desc[UR36][R6.64+0x10] ;  /* 0x0000102406187981 */ /* 0x000764000c1e1520 */
.L_x_36:
[----:B------:R-:W-:Y:S05]  /*2280*/  BSYNC B1 ;  /* 0x0000000000017941 */ /* 0x000fea0003800000 */
.L_x_35:
[----:B-----5:R-:W-:Y:S01]  /*2290*/  HADD2.F32 R5, -RZ, R24.H0_H0 ;  /* 0x20000018ff057230 */ /* 0x020fe20000004100 */
        /* <DEDUP_REMOVED lines=9> */
.L_x_38:
[----:B------:R-:W-:Y:S05]  /*2330*/  BSYNC B1 ;  /* 0x0000000000017941 */ /* 0x000fea0003800000 */
.L_x_37:
[----:B----45:R-:W-:Y:S01]  /*2340*/  HADD2.F32 R5, -RZ, R24.H0_H0 ;  /* 0x20000018ff057230 */ /* 0x030fe20000004100 */
[----:B------:R-:W-:Y:S01]  /*2350*/  ISETP.GT.AND P1, PT, R3, 0x8, P1 ;  /* 0x000000080300780c */ /* 0x000fe20000f24270 */
[----:B------:R-:W-:Y:S03]  /*2360*/  BSSY B1, `(.L_x_39) ;  /* 0x0000007000017945 */ /* 0x000fe60003800000 */
[----:B0-----:R-:W-:-:S04]  /*2370*/  FMUL R14, R5, R56 ;  /* 0x00000038050e7220 */ /* 0x001fc80000400000 */
[----:B------:R-:W-:-:S05]  /*2380*/  FFMA R14, R29, R23, R14 ;  /* 0x000000171d0e7223 */ /* 0x000fca000000000e */
[----:B------:R-:W-:-:S05]  /*2390*/  F2FP.F16.F32.PACK_AB R14, RZ, R14 ;  /* 0x0000000eff0e723e */ /* 0x000fca00000000ff */
[----:B------:R0:W-:Y:S01]  /*23a0*/  @P3 STG.E.U16 desc[UR36][R8.64+0x12], R14 ;  /* 0x0000120e08003986 */ /* 0x0001e2000c101524 */
[----:B------:R-:W-:Y:S05]  /*23b0*/  @!P1 BRA `(.L_x_40) ;  /* 0x0000000000049947 */ /* 0x000fea0003800000 */
[----:B------:R4:W5:Y:S02]  /*23c0*/  LDG.E.LTC128B.U16 R24, desc[UR36][R10.64+0x10] ;  /* 0x000010240a187981 */ /* 0x000964000c1e1520 */
.L_x_40:
[----:B------:R-:W-:Y:S05]  /*23d0*/  BSYNC B1 ;  /* 0x0000000000017941 */ /* 0x000fea0003800000 */
.L_x_39:
[----:B-----5:R-:W-:Y:S01]  /*23e0*/  HADD2.F32 R5, -RZ, R24.H0_H0 ;  /* 0x20000018ff057230 */ /* 0x020fe20000004100 */
[----:B------:R-:W-:Y:S01]  /*23f0*/  ISETP.GT.AND P0, PT, R3, 0x8, P0 ;  /* 0x000000080300780c */ /* 0x000fe20000704270 */
[----:B------:R-:W-:Y:S03]  /*2400*/  BSSY B1, `(.L_x_41) ;  /* 0x0000007000017945 */ /* 0x000fe60003800000 */
[----:B------:R-:W-:-:S04]  /*2410*/  FMUL R5, R5, R56 ;  /* 0x0000003805057220 */ /* 0x000fc80000400000 */
[----:B------:R-:W-:-:S05]  /*2420*/  FFMA R5, R30, R23, R5 ;  /* 0x000000171e057223 */ /* 0x000fca0000000005 */
[----:B------:R-:W-:-:S05]  /*2430*/  F2FP.F16.F32.PACK_AB R5, RZ, R5 ;  /* 0x00000005ff05723e */ /* 0x000fca00000000ff */
[----:B------:R0:W-:Y:S01]  /*2440*/  @P1 STG.E.U16 desc[UR36][R12.64+0x10], R5 ;  /* 0x000010050c001986 */ /* 0x0001e2000c101524 */
[----:B------:R-:W-:Y:S05]  /*2450*/  @!P0 BRA `(.L_x_42) ;  /* 0x0000000000048947 */ /* 0x000fea0003800000 */
[----:B------:R0:W5:Y:S02]  /*2460*/  LDG.E.LTC128B.U16 R24, desc[UR36][R10.64+0x12] ;  /* 0x000012240a187981 */ /* 0x000164000c1e1520 */
.L_x_42:
[----:B------:R-:W-:Y:S05]  /*2470*/  BSYNC B1 ;  /* 0x0000000000017941 */ /* 0x000fea0003800000 */
.L_x_41:
        /* <DEDUP_REMOVED lines=10> */
.L_x_44:
[----:B------:R-:W-:Y:S05]  /*2520*/  BSYNC B1 ;  /* 0x0000000000017941 */ /* 0x000fea0003800000 */
.L_x_43:
        /* <DEDUP_REMOVED lines=10> */
.L_x_46:
[----:B------:R-:W-:Y:S05]  /*25d0*/  BSYNC B1 ;  /* 0x0000000000017941 */ /* 0x000fea0003800000 */
.L_x_45:
[----:B0----5:R-:W-:Y:S01]  /*25e0*/  HADD2.F32 R5, -RZ, R24.H0_H0 ;  /* 0x20000018ff057230 */ /* 0x021fe20000004100 */
        /* <DEDUP_REMOVED lines=8> */
.L_x_48:
[----:B------:R-:W-:Y:S05]  /*2670*/  BSYNC B1 ;  /* 0x0000000000017941 */ /* 0x000fea0003800000 */
.L_x_47:
        /* <DEDUP_REMOVED lines=9> */
.L_x_50:
[----:B------:R-:W-:Y:S05]  /*2710*/  BSYNC B1 ;  /* 0x0000000000017941 */ /* 0x000fea0003800000 */
.L_x_49:
        /* <DEDUP_REMOVED lines=10> */
.L_x_52:
[----:B------:R-:W-:Y:S05]  /*27c0*/  BSYNC B1 ;  /* 0x0000000000017941 */ /* 0x000fea0003800000 */
.L_x_51:
        /* <DEDUP_REMOVED lines=10> */
.L_x_54:
[----:B------:R-:W-:Y:S05]  /*2870*/  BSYNC B1 ;  /* 0x0000000000017941 */ /* 0x000fea0003800000 */
.L_x_53:
        /* <DEDUP_REMOVED lines=9> */
.L_x_56:
[----:B------:R-:W-:Y:S05]  /*2910*/  BSYNC B1 ;  /* 0x0000000000017941 */ /* 0x000fea0003800000 */
.L_x_55:
        /* <DEDUP_REMOVED lines=9> */
.L_x_58:
[----:B------:R-:W-:Y:S05]  /*29b0*/  BSYNC B1 ;  /* 0x0000000000017941 */ /* 0x000fea0003800000 */
.L_x_57:
        /* <DEDUP_REMOVED lines=10> */
.L_x_60:
[----:B------:R-:W-:Y:S05]  /*2a60*/  BSYNC B1 ;  /* 0x0000000000017941 */ /* 0x000fea0003800000 */
.L_x_59:
        /* <DEDUP_REMOVED lines=10> */
.L_x_62:
[----:B------:R-:W-:Y:S05]  /*2b10*/  BSYNC B1 ;  /* 0x0000000000017941 */ /* 0x000fea0003800000 */
.L_x_61:
        /* <DEDUP_REMOVED lines=9> */
.L_x_64:
[----:B------:R-:W-:Y:S05]  /*2bb0*/  BSYNC B1 ;  /* 0x0000000000017941 */ /* 0x000fea0003800000 */
.L_x_63:
        /* <DEDUP_REMOVED lines=9> */
.L_x_66:
[----:B------:R-:W-:Y:S05]  /*2c50*/  BSYNC B1 ;  /* 0x0000000000017941 */ /* 0x000fea0003800000 */
.L_x_65:
        /* <DEDUP_REMOVED lines=10> */
.L_x_68:
[----:B------:R-:W-:Y:S05]  /*2d00*/  BSYNC B1 ;  /* 0x0000000000017941 */ /* 0x000fea0003800000 */
.L_x_67:
        /* <DEDUP_REMOVED lines=10> */
.L_x_70:
[----:B------:R-:W-:Y:S05]  /*2db0*/  BSYNC B1 ;  /* 0x0000000000017941 */ /* 0x000fea0003800000 */
.L_x_69:
        /* <DEDUP_REMOVED lines=9> */
.L_x_72:
[----:B------:R-:W-:Y:S05]  /*2e50*/  BSYNC B1 ;  /* 0x0000000000017941 */ /* 0x000fea0003800000 */
.L_x_71:
        /* <DEDUP_REMOVED lines=9> */
.L_x_74:
[----:B------:R-:W-:Y:S05]  /*2ef0*/  BSYNC B1 ;  /* 0x0000000000017941 */ /* 0x000fea0003800000 */
.L_x_73:
        /* <DEDUP_REMOVED lines=10> */
.L_x_76:
[----:B------:R-:W-:Y:S05]  /*2fa0*/  BSYNC B1 ;  /* 0x0000000000017941 */ /* 0x000fea0003800000 */
.L_x_75:
        /* <DEDUP_REMOVED lines=10> */
.L_x_78:
[----:B------:R-:W-:Y:S05]  /*3050*/  BSYNC B1 ;  /* 0x0000000000017941 */ /* 0x000fea0003800000 */
.L_x_77:
        /* <DEDUP_REMOVED lines=9> */
.L_x_80:
[----:B------:R-:W-:Y:S05]  /*30f0*/  BSYNC B1 ;  /* 0x0000000000017941 */ /* 0x000fea0003800000 */
.L_x_79:
        /* <DEDUP_REMOVED lines=9> */
.L_x_82:
[----:B------:R-:W-:Y:S05]  /*3190*/  BSYNC B1 ;  /* 0x0000000000017941 */ /* 0x000fea0003800000 */
.L_x_81:
        /* <DEDUP_REMOVED lines=10> */
.L_x_84:
[----:B------:R-:W-:Y:S05]  /*3240*/  BSYNC B1 ;  /* 0x0000000000017941 */ /* 0x000fea0003800000 */
.L_x_83:
[----:B-----5:R-:W-:Y:S01]  /*3250*/  HADD2.F32 R5, -RZ, R24.H0_H0 ;  /* 0x20000018ff057230 */ /* 0x020fe20000004100 */
[----:B------:R-:W-:Y:S01]  /*3260*/  ISETP.GT.AND P0, PT, R4, 0x39, PT ;  /* 0x000000390400780c */ /* 0x000fe20003f04270 */
[----:B------:R-:W-:Y:S01]  /*3270*/  @P2 IMAD.MOV.U32 R4, RZ, RZ, R8 ;  /* 0x000000ffff042224 */ /* 0x000fe200078e0008 */
[----:B------:R-:W-:Y:S02]  /*3280*/  BSSY B1, `(.L_x_85) ;  /* 0x000000a000017945 */ /* 0x000fe40003800000 */
[----:B------:R-:W-:Y:S01]  /*3290*/  FMUL R5, R5, R56 ;  /* 0x0000003805057220 */ /* 0x000fe20000400000 */
[----:B------:R-:W-:-:S03]  /*32a0*/  ISETP.GT.AND P3, PT, R3, RZ, P0 ;  /* 0x000000ff0300720c */ /* 0x000fc60000764270 */
[----:B------:R-:W-:-:S05]  /*32b0*/  FFMA R5, R52, R23, R5 ;  /* 0x0000001734057223 */ /* 0x000fca0000000005 */
[----:B------:R-:W-:-:S04]  /*32c0*/  F2FP.F16.F32.PACK_AB R5, RZ, R5 ;  /* 0x00000005ff05723e */ /* 0x000fc800000000ff */
[----:B0-----:R-:W-:Y:S01]  /*32d0*/  PRMT R14, R5, 0x7610, R14 ;  /* 0x00007610050e7816 */ /* 0x001fe2000000000e */
[----:B------:R-:W-:-:S05]  /*32e0*/  @P2 IMAD.MOV.U32 R5, RZ, RZ, R9 ;  /* 0x000000ffff052224 */ /* 0x000fca00078e0009 */
[----:B------:R0:W-:Y:S01]  /*32f0*/  @P2 STG.E.U16 desc[UR36][R4.64+0x70], R14 ;  /* 0x0000700e04002986 */ /* 0x0001e2000c101524 */
[----:B------:R-:W-:Y:S05]  /*3300*/  @!P3 BRA `(.L_x_86) ;  /* 0x000000000004b947 */ /* 0x000fea0003800000 */
[----:B------:R0:W5:Y:S02]  /*3310*/  LDG.E.LTC128B.U16 R24, desc[UR36][R6.64+0x72] ;  /* 0x0000722406187981 */ /* 0x000164000c1e1520 */
.L_x_86:
[----:B------:R-:W-:Y:S05]  /*3320*/  BSYNC B1 ;  /* 0x0000000000017941 */ /* 0x000fea0003800000 */
.L_x_85:
        /* <DEDUP_REMOVED lines=9> */
.L_x_88:
[----:B------:R-:W-:Y:S05]  /*33c0*/  BSYNC B1 ;  /* 0x0000000000017941 */ /* 0x000fea0003800000 */
.L_x_87:
[----:B-----5:R-:W-:Y:S01]  /*33d0*/  HADD2.F32 R5, -RZ, R24.H0_H0 ;  /* 0x20000018ff057230 */ /* 0x020fe20000004100 */
[----:B------:R-:W-:Y:S01]  /*33e0*/  ISETP.GT.AND P0, PT, R3, 0x8, P0 ;  /* 0x000000080300780c */ /* 0x000fe20000704270 */
[----:B0-----:R-:W-:Y:S01]  /*33f0*/  @P1 IMAD.MOV.U32 R4, RZ, RZ, R12 ;  /* 0x000000ffff041224 */ /* 0x001fe200078e000c */
[----:B------:R-:W-:Y:S02]  /*3400*/  BSSY B1, `(.L_x_89) ;  /* 0x0000009000017945 */ /* 0x000fe40003800000 */
[----:B------:R-:W-:-:S04]  /*3410*/  FMUL R5, R5, R56 ;  /* 0x0000003805057220 */ /* 0x000fc80000400000 */
[----:B------:R-:W-:-:S05]  /*3420*/  FFMA R5, R54, R23, R5 ;  /* 0x0000001736057223 */ /* 0x000fca0000000005 */
[----:B------:R-:W-:-:S04]  /*3430*/  F2FP.F16.F32.PACK_AB R5, RZ, R5 ;  /* 0x00000005ff05723e */ /* 0x000fc800000000ff */
[----:B-1-3--:R-:W-:Y:S01]  /*3440*/  PRMT R6, R5, 0x7610, R6 ;  /* 0x0000761005067816 */ /* 0x00afe20000000006 */
[----:B------:R-:W-:-:S05]  /*3450*/  @P1 IMAD.MOV.U32 R5, RZ, RZ, R13 ;  /* 0x000000ffff051224 */ /* 0x000fca00078e000d */
[----:B------:R0:W-:Y:S01]  /*3460*/  @P1 STG.E.U16 desc[UR36][R4.64+0x70], R6 ;  /* 0x0000700604001986 */ /* 0x0001e2000c101524 */
[----:B------:R-:W-:Y:S05]  /*3470*/  @!P0 BRA `(.L_x_90) ;  /* 0x0000000000048947 */ /* 0x000fea0003800000 */
[----:B------:R1:W5:Y:S02]  /*3480*/  LDG.E.LTC128B.U16 R24, desc[UR36][R10.64+0x72] ;  /* 0x000072240a187981 */ /* 0x000364000c1e1520 */
.L_x_90:
[----:B------:R-:W-:Y:S05]  /*3490*/  BSYNC B1 ;  /* 0x0000000000017941 */ /* 0x000fea0003800000 */
.L_x_89:
[----:B------:R-:W-:Y:S05]  /*34a0*/  @!P0 BRA `(.L_x_91) ;  /* 0x0000000800a88947 */ /* 0x000fea0003800000 */
[----:B-----5:R-:W-:-:S05]  /*34b0*/  HADD2.F32 R3, -RZ, R24.H0_H0 ;  /* 0x20000018ff037230 */ /* 0x020fca0000004100 */
[----:B0-----:R-:W-:-:S04]  /*34c0*/  FMUL R4, R3, R56 ;  /* 0x0000003803047220 */ /* 0x001fc80000400000 */
[----:B------:R-:W-:-:S05]  /*34d0*/  FFMA R4, R55, R23, R4 ;  /* 0x0000001737047223 */ /* 0x000fca0000000004 */
[----:B------:R-:W-:-:S05]  /*34e0*/  F2FP.F16.F32.PACK_AB R4, RZ, R4 ;  /* 0x00000004ff04723e */ /* 0x000fca00000000ff */
[----:B------:R3:W-:Y:S01]  /*34f0*/  STG.E.U16 desc[UR36][R12.64+0x72], R4 ;  /* 0x000072040c007986 */ /* 0x0007e2000c101524 */
[----:B------:R-:W-:Y:S05]  /*3500*/  BRA `(.L_x_91) ;  /* 0x0000000800907947 */ /* 0x000fea0003800000 */
.L_x_30:
[----:B------:R-:W-:Y:S01]  /*3510*/  ISETP.GT.AND P0, PT, R4, 0x1, PT ;  /* 0x000000010400780c */ /* 0x000fe20003f04270 */
[----:B------:R-:W-:Y:S01]  /*3520*/  ULDC.64 UR4, c[0x0][0x5c0] ;  /* 0x0001700000047ab9 */ /* 0x000fe20000000a00 */
[-C--:B------:R-:W-:Y:S01]  /*3530*/  FMUL R24, R24, R23.reuse ;  /* 0x0000001718187220 */ /* 0x080fe20000400000 */
[-C--:B------:R-:W-:Y:S01]  /*3540*/  FMUL R25, R25, R23.reuse ;  /* 0x0000001719197220 */ /* 0x080fe20000400000 */
[----:B------:R-:W-:Y:S01]  /*3550*/  ISETP.GT.AND P3, PT, R3, RZ, P0 ;  /* 0x000000ff0300720c */ /* 0x000fe20000764270 */
[-C--:B------:R-:W-:Y:S01]  /*3560*/  FMUL R26, R26, R23.reuse ;  /* 0x000000171a1a7220 */ /* 0x080fe20000400000 */
[----:B------:R-:W-:Y:S01]  /*3570*/  LEA R6, P4, R58, UR4, 0x1 ;  /* 0x000000043a067c11 */ /* 0x000fe2000f8808ff */
[-C--:B------:R-:W-:Y:S01]  /*3580*/  FMUL R27, R27, R23.reuse ;  /* 0x000000171b1b7220 */ /* 0x080fe20000400000 */
[----:B------:R-:W-:Y:S01]  /*3590*/  F2FP.F16.F32.PACK_AB R24, RZ, R24 ;  /* 0x00000018ff18723e */ /* 0x000fe200000000ff */
[-C--:B------:R-:W-:Y:S01]  /*35a0*/  FMUL R28, R28, R23.reuse ;  /* 0x000000171c1c7220 */ /* 0x080fe20000400000 */
[----:B------:R-:W-:Y:S01]  /*35b0*/  LEA.HI.X R7, R58, UR5, R75, 0x1, P4 ;  /* 0x000000053a077c11 */ /* 0x000fe2000a0f0c4b */
[----:B------:R-:W-:Y:S01]  /*35c0*/  FMUL R29, R29, R23 ;  /* 0x000000171d1d7220 */ /* 0x000fe20000400000 */
[----:B------:R-:W-:Y:S01]  /*35d0*/  F2FP.F16.F32.PACK_AB R25, RZ, R25 ;  /* 0x00000019ff19723e */ /* 0x000fe200000000ff */
[-C--:B------:R-:W-:Y:S01]  /*35e0*/  FMUL R30, R30, R23.reuse ;  /* 0x000000171e1e7220 */ /* 0x080fe20000400000 */
[----:B------:R-:W-:Y:S01]  /*35f0*/  SHF.L.U64.HI R67, R66, 0x4, R67 ;  /* 0x0000000442437819 */ /* 0x000fe20000010243 */
[----:B------:R-:W-:Y:S01]  /*3600*/  @P1 STG.E.U16 desc[UR36][R6.64], R24 ;  /* 0x0000001806001986 */ /* 0x000fe2000c101524 */
[----:B------:R-:W-:Y:S01]  /*3610*/  ISETP.GT.AND P1, PT, R4, 0x8, PT ;  /* 0x000000080400780c */ /* 0x000fe20003f24270 */
[-C--:B------:R-:W-:Y:S01]  /*3620*/  FMUL R31, R31, R23.reuse ;  /* 0x000000171f1f7220 */ /* 0x080fe20000400000 */
[C---:B------:R-:W-:Y:S01]  /*3630*/  ISETP.GT.AND P4, PT, R3.reuse, 0x8, P0 ;  /* 0x000000080300780c */ /* 0x040fe20000784270 */
[----:B------:R-:W-:Y:S01]  /*3640*/  @P3 STG.E.U16 desc[UR36][R6.64+0x2], R25 ;  /* 0x0000021906003986 */ /* 0x000fe2000c101524 */
[----:B------:R-:W-:Y:S01]  /*3650*/  LEA R8, P3, R66, R6, 0x4 ;  /* 0x0000000642087211 */ /* 0x000fe200078620ff */
[-C--:B------:R-:W-:Y:S01]  /*3660*/  FMUL R32, R32, R23.reuse ;  /* 0x0000001720207220 */ /* 0x080fe20000400000 */
[----:B------:R-:W-:Y:S01]  /*3670*/  ISETP.GT.AND P2, PT, R3, 0x8, P2 ;  /* 0x000000080300780c */ /* 0x000fe20001744270 */
[-C--:B------:R-:W-:Y:S01]  /*3680*/  FMUL R33, R33, R23.reuse ;  /* 0x0000001721217220 */ /* 0x080fe20000400000 */
[----:B------:R-:W-:Y:S01]  /*3690*/  ISETP.GT.AND P0, PT, R4, 0x9, PT ;  /* 0x000000090400780c */ /* 0x000fe20003f04270 */
[----:B------:R-:W-:Y:S01]  /*36a0*/  IMAD.X R9, R67, 0x1, R7, P3 ;  /* 0x0000000143097824 */ /* 0x000fe200018e0607 */
[C---:B------:R-:W-:Y:S01]  /*36b0*/  ISETP.GT.AND P5, PT, R3.reuse, RZ, P1 ;  /* 0x000000ff0300720c */ /* 0x040fe20000fa4270 */
[-C--:B------:R-:W-:Y:S01]  /*36c0*/  FMUL R34, R34, R23.reuse ;  /* 0x0000001722227220 */ /* 0x080fe20000400000 */
[----:B------:R-:W-:Y:S01]  /*36d0*/  ISETP.GT.AND P3, PT, R3, RZ, P0 ;  /* 0x000000ff0300720c */ /* 0x000fe20000764270 */
[-C--:B------:R-:W-:Y:S01]  /*36e0*/  FMUL R35, R35, R23.reuse ;  /* 0x0000001723237220 */ /* 0x080fe20000400000 */
[----:B------:R-:W-:Y:S01]  /*36f0*/  F2FP.F16.F32.PACK_AB R26, RZ, R26 ;  /* 0x0000001aff1a723e */ /* 0x000fe200000000ff */
[----:B------:R-:W-:Y:S01]  /*3700*/  FMUL R36, R36, R23 ;  /* 0x0000001724247220 */ /* 0x000fe20000400000 */
[----:B------:R-:W-:Y:S01]  /*3710*/  F2FP.F16.F32.PACK_AB R27, RZ, R27 ;  /* 0x0000001bff1b723e */ /* 0x000fe200000000ff */
[----:B------:R-:W-:Y:S01]  /*3720*/  FMUL R37, R37, R23 ;  /* 0x0000001725257220 */ /* 0x000fe20000400000 */
[----:B------:R-:W-:Y:S01]  /*3730*/  F2FP.F16.F32.PACK_AB R28, RZ, R28 ;  /* 0x0000001cff1c723e */ /* 0x000fe200000000ff */
[----:B------:R-:W-:Y:S01]  /*3740*/  @P2 STG.E.U16 desc[UR36][R8.64], R26 ;  /* 0x0000001a08002986 */ /* 0x000fe2000c101524 */
[----:B------:R-:W-:Y:S01]  /*3750*/  F2FP.F16.F32.PACK_AB R29, RZ, R29 ;  /* 0x0000001dff1d723e */ /* 0x000fe200000000ff */
[-C--:B------:R-:W-:Y:S01]  /*3760*/  FMUL R38, R38, R23.reuse ;  /* 0x0000001726267220 */ /* 0x080fe20000400000 */
[----:B------:R-:W-:Y:S01]  /*3770*/  ISETP.GT.AND P2, PT, R3, 0x8, P1 ;  /* 0x000000080300780c */ /* 0x000fe20000f44270 */
[----:B------:R-:W-:Y:S01]  /*3780*/  @P4 STG.E.U16 desc[UR36][R8.64+0x2], R27 ;  /* 0x0000021b08004986 */ /* 0x000fe2000c101524 */
[----:B------:R-:W-:Y:S01]  /*3790*/  ISETP.GT.AND P1, PT, R4, 0x10, PT ;  /* 0x000000100400780c */ /* 0x000fe20003f24270 */
[-C--:B------:R-:W-:Y:S01]  /*37a0*/  FMUL R39, R39, R23.reuse ;  /* 0x0000001727277220 */ /* 0x080fe20000400000 */
[----:B------:R-:W-:Y:S01]  /*37b0*/  F2FP.F16.F32.PACK_AB R30, RZ, R30 ;  /* 0x0000001eff1e723e */ /* 0x000fe200000000ff */
[----:B------:R-:W-:Y:S01]  /*37c0*/  @P5 STG.E.U16 desc[UR36][R6.64+0x10], R28 ;  /* 0x0000101c06005986 */ /* 0x000fe2000c101524 */
[C---:B------:R-:W-:Y:S01]  /*37d0*/  ISETP.GT.AND P4, PT, R3.reuse, RZ, P1 ;  /* 0x000000ff0300720c */ /* 0x040fe20000f84270 */
[----:B------:R-:W-:Y:S01]  /*37e0*/  FMUL R40, R40, R23 ;  /* 0x0000001728287220 */ /* 0x000fe20000400000 */
[----:B------:R-:W-:Y:S01]  /*37f0*/  F2FP.F16.F32.PACK_AB R31, RZ, R31 ;  /* 0x0000001fff1f723e */ /* 0x000fe200000000ff */
[----:B------:R-:W-:Y:S01]  /*3800*/  @P3 STG.E.U16 desc[UR36][R6.64+0x12], R29 ;  /* 0x0000121d06003986 */ /* 0x000fe2000c101524 */
[----:B------:R-:W-:Y:S01]  /*3810*/  ISETP.GT.AND P3, PT, R3, 0x8, P0 ;  /* 0x000000080300780c */ /* 0x000fe20000764270 */
[-C--:B------:R-:W-:Y:S01]  /*3820*/  FMUL R41, R41, R23.reuse ;  /* 0x0000001729297220 */ /* 0x080fe20000400000 */
[----:B------:R-:W-:Y:S01]  /*3830*/  ISETP.GT.AND P0, PT, R4, 0x11, PT ;  /* 0x000000110400780c */ /* 0x000fe20003f04270 */
[----:B------:R-:W-:Y:S01]  /*3840*/  @P2 STG.E.U16 desc[UR36][R8.64+0x10], R30 ;  /* 0x0000101e08002986 */ /* 0x000fe2000c101524 */
[----:B------:R-:W-:Y:S01]  /*3850*/  F2FP.F16.F32.PACK_AB R32, RZ, R32 ;  /* 0x00000020ff20723e */ /* 0x000fe200000000ff */
[-C--:B------:R-:W-:Y:S01]  /*3860*/  FMUL R42, R42, R23.reuse ;  /* 0x000000172a2a7220 */ /* 0x080fe20000400000 */
[----:B------:R-:W-:Y:S01]  /*3870*/  ISETP.GT.AND P5, PT, R3, RZ, P0 ;  /* 0x000000ff0300720c */ /* 0x000fe200007a4270 */
[-C--:B------:R-:W-:Y:S01]  /*3880*/  FMUL R43, R43, R23.reuse ;  /* 0x000000172b2b7220 */ /* 0x080fe20000400000 */
[----:B------:R-:W-:Y:S01]  /*3890*/  ISETP.GT.AND P2, PT, R3, 0x8, P1 ;  /* 0x000000080300780c */ /* 0x000fe20000f44270 */
[-C--:B------:R-:W-:Y:S01]  /*38a0*/  FMUL R44, R44, R23.reuse ;  /* 0x000000172c2c7220 */ /* 0x080fe20000400000 */
[----:B------:R-:W-:Y:S01]  /*38b0*/  ISETP.GT.AND P1, PT, R4, 0x18, PT ;  /* 0x000000180400780c */ /* 0x000fe20003f24270 */
[----:B------:R-:W-:Y:S01]  /*38c0*/  FMUL R45, R45, R23 ;  /* 0x000000172d2d7220 */ /* 0x000fe20000400000 */
[----:B------:R-:W-:Y:S01]  /*38d0*/  F2FP.F16.F32.PACK_AB R33, RZ, R33 ;  /* 0x00000021ff21723e */ /* 0x000fe200000000ff */
[----:B------:R-:W-:Y:S01]  /*38e0*/  @P3 STG.E.U16 desc[UR36][R8.64+0x12], R31 ;  /* 0x0000121f08003986 */ /* 0x000fe2000c101524 */
[C---:B------:R-:W-:Y:S01]  /*38f0*/  ISETP.GT.AND P3, PT, R3.reuse, 0x8, P0 ;  /* 0x000000080300780c */ /* 0x040fe20000764270 */
[-C--:B------:R-:W-:Y:S01]  /*3900*/  FMUL R46, R46, R23.reuse ;  /* 0x000000172e2e7220 */ /* 0x080fe20000400000 */
[----:B------:R-:W-:Y:S01]  /*3910*/  ISETP.GT.AND P0, PT, R4, 0x19, PT ;  /* 0x000000190400780c */ /* 0x000fe20003f04270 */
[----:B------:R-:W-:Y:S01]  /*3920*/  @P4 STG.E.U16 desc[UR36][R6.64+0x20], R32 ;  /* 0x0000202006004986 */ /* 0x000fe2000c101524 */
[----:B------:R-:W-:Y:S01]  /*3930*/  ISETP.GT.AND P4, PT, R3, RZ, P1 ;  /* 0x000000ff0300720c */ /* 0x000fe20000f84270 */
[-C--:B------:R-:W-:Y:S01]  /*3940*/  FMUL R47, R47, R23.reuse ;  /* 0x000000172f2f7220 */ /* 0x080fe20000400000 */
[----:B------:R-:W-:Y:S01]  /*3950*/  F2FP.F16.F32.PACK_AB R34, RZ, R34 ;  /* 0x00000022ff22723e */ /* 0x000fe200000000ff */
[----:B------:R-:W-:Y:S01]  /*3960*/  @P5 STG.E.U16 desc[UR36][R6.64+0x22], R33 ;  /* 0x0000222106005986 */ /* 0x000fe2000c101524 */
[----:B------:R-:W-:Y:S01]  /*3970*/  ISETP.GT.AND P5, PT, R3, RZ, P0 ;  /* 0x000000ff0300720c */ /* 0x000fe200007a4270 */
[----:B------:R-:W-:Y:S01]  /*3980*/  FMUL R48, R48, R23 ;  /* 0x0000001730307220 */ /* 0x000fe20000400000 */
[----:B------:R-:W-:Y:S01]  /*3990*/  F2FP.F16.F32.PACK_AB R35, RZ, R35 ;  /* 0x00000023ff23723e */ /* 0x000fe200000000ff */
[----:B------:R-:W-:Y:S01]  /*39a0*/  @P2 STG.E.U16 desc[UR36][R8.64+0x20], R34 ;  /* 0x0000202208002986 */ /* 0x000fe2000c101524 */
[----:B------:R-:W-:Y:S01]  /*39b0*/  F2FP.F16.F32.PACK_AB R36, RZ, R36 ;  /* 0x00000024ff24723e */ /* 0x000fe200000000ff */
[-C--:B------:R-:W-:Y:S01]  /*39c0*/  FMUL R49, R49, R23.reuse ;  /* 0x0000001731317220 */ /* 0x080fe20000400000 */
[C---:B------:R-:W-:Y:S01]  /*39d0*/  ISETP.GT.AND P2, PT, R3.reuse, 0x8, P1 ;  /* 0x000000080300780c */ /* 0x040fe20000f44270 */
[----:B------:R-:W-:Y:S01]  /*39e0*/  @P3 STG.E.U16 desc[UR36][R8.64+0x22], R35 ;  /* 0x0000222308003986 */ /* 0x000fe2000c101524 */
[----:B------:R-:W-:Y:S01]  /*39f0*/  ISETP.GT.AND P1, PT, R4, 0x20, PT ;  /* 0x000000200400780c */ /* 0x000fe20003f24270 */
[----:B------:R-:W-:Y:S01]  /*3a00*/  FMUL R50, R50, R23 ;  /* 0x0000001732327220 */ /* 0x000fe20000400000 */
[----:B------:R-:W-:Y:S01]  /*3a10*/  F2FP.F16.F32.PACK_AB R37, RZ, R37 ;  /* 0x00000025ff25723e */ /* 0x000fe200000000ff */
[----:B------:R-:W-:Y:S01]  /*3a20*/  @P4 STG.E.U16 desc[UR36][R6.64+0x30], R36 ;  /* 0x0000302406004986 */ /* 0x000fe2000c101524 */
[----:B------:R-:W-:Y:S01]  /*3a30*/  ISETP.GT.AND P3, PT, R3, 0x8, P0 ;  /* 0x000000080300780c */ /* 0x000fe20000764270 */
[-C--:B------:R-:W-:Y:S01]  /*3a40*/  FMUL R51, R51, R23.reuse ;  /* 0x0000001733337220 */ /* 0x080fe20000400000 */
[----:B------:R-:W-:Y:S01]  /*3a50*/  ISETP.GT.AND P0, PT, R4, 0x21, PT ;  /* 0x000000210400780c */ /* 0x000fe20003f04270 */
[----:B------:R-:W-:Y:S01]  /*3a60*/  @P5 STG.E.U16 desc[UR36][R6.64+0x32], R37 ;  /* 0x0000322506005986 */ /* 0x000fe2000c101524 */
        /* <DEDUP_REMOVED lines=10> */
[----:B------:R-:W-:-:S02]  /*3b10*/  F2FP.F16.F32.PACK_AB R41, RZ, R41 ;  /* 0x00000029ff29723e */ /* 0x000fc400000000ff */
[C---:B------:R-:W-:Y:S01]  /*3b20*/  ISETP.GT.AND P1, PT, R3.reuse, 0x8, P1 ;  /* 0x000000080300780c */ /* 0x040fe20000f24270 */
[----:B------:R-:W-:Y:S01]  /*3b30*/  @P3 STG.E.U16 desc[UR36][R8.64+0x32], R39 ;  /* 0x0000322708003986 */ /* 0x000fe2000c101524 */
[C---:B------:R-:W-:Y:S02]  /*3b40*/  ISETP.GT.AND P2, PT, R3.reuse, 0x8, P0 ;  /* 0x000000080300780c */ /* 0x040fe40000744270 */
[C---:B------:R-:W-:Y:S01]  /*3b50*/  ISETP.GT.AND P0, PT, R4.reuse, 0x29, PT ;  /* 0x000000290400780c */ /* 0x040fe20003f04270 */
[----:B------:R-:W-:Y:S01]  /*3b60*/  @P4 STG.E.U16 desc[UR36][R6.64+0x40], R40 ;  /* 0x0000402806004986 */ /* 0x000fe2000c101524 */
[----:B------:R-:W-:Y:S02]  /*3b70*/  ISETP.GT.AND P4, PT, R4, 0x28, PT ;  /* 0x000000280400780c */ /* 0x000fe40003f84270 */
[----:B------:R-:W-:Y:S01]  /*3b80*/  F2FP.F16.F32.PACK_AB R42, RZ, R42 ;  /* 0x0000002aff2a723e */ /* 0x000fe200000000ff */
[----:B------:R-:W-:Y:S01]  /*3b90*/  @P5 STG.E.U16 desc[UR36][R6.64+0x42], R41 ;  /* 0x0000422906005986 */ /* 0x000fe2000c101524 */
[----:B------:R-:W-:-:S02]  /*3ba0*/  ISETP.GT.AND P5, PT, R3, RZ, P4 ;  /* 0x000000ff0300720c */ /* 0x000fc400027a4270 */
[C---:B------:R-:W-:Y:S01]  /*3bb0*/  ISETP.GT.AND P3, PT, R3.reuse, RZ, P0 ;  /* 0x000000ff0300720c */ /* 0x040fe20000764270 */
[----:B------:R-:W-:Y:S01]  /*3bc0*/  @P1 STG.E.U16 desc[UR36][R8.64+0x40], R42 ;  /* 0x0000402a08001986 */ /* 0x000fe2000c101524 */
[----:B------:R-:W-:Y:S02]  /*3bd0*/  F2FP.F16.F32.PACK_AB R43, RZ, R43 ;  /* 0x0000002bff2b723e */ /* 0x000fe400000000ff */
[----:B------:R-:W-:Y:S02]  /*3be0*/  F2FP.F16.F32.PACK_AB R44, RZ, R44 ;  /* 0x0000002cff2c723e */ /* 0x000fe400000000ff */
[C---:B------:R-:W-:Y:S01]  /*3bf0*/  ISETP.GT.AND P4, PT, R3.reuse, 0x8, P4 ;  /* 0x000000080300780c */ /* 0x040fe20002784270 */
[----:B------:R-:W-:Y:S01]  /*3c00*/  @P2 STG.E.U16 desc[UR36][R8.64+0x42], R43 ;  /* 0x0000422b08002986 */ /* 0x000fe2000c101524 */
[----:B------:R-:W-:Y:S02]  /*3c10*/  F2FP.F16.F32.PACK_AB R45, RZ, R45 ;  /* 0x0000002dff2d723e */ /* 0x000fe400000000ff */
[----:B------:R-:W-:Y:S01]  /*3c20*/  ISETP.GT.AND P2, PT, R4, 0x31, PT ;  /* 0x000000310400780c */ /* 0x000fe20003f44270 */
[----:B------:R-:W-:Y:S01]  /*3c30*/  @P5 STG.E.U16 desc[UR36][R6.64+0x50], R44 ;  /* 0x0000502c06005986 */ /* 0x000fe2000c101524 */
[----:B------:R-:W-:-:S02]  /*3c40*/  ISETP.GT.AND P5, PT, R3, 0x8, P0 ;  /* 0x000000080300780c */ /* 0x000fc400007a4270 */
[C---:B------:R-:W-:Y:S01]  /*3c50*/  ISETP.GT.AND P1, PT, R4.reuse, 0x38, PT ;  /* 0x000000380400780c */ /* 0x040fe20003f24270 */
[----:B------:R-:W-:Y:S01]  /*3c60*/  @P3 STG.E.U16 desc[UR36][R6.64+0x52], R45 ;  /* 0x0000522d06003986 */ /* 0x000fe2000c101524 */
[C---:B------:R-:W-:Y:S02]  /*3c70*/  ISETP.GT.AND P3, PT, R4.reuse, 0x30, PT ;  /* 0x000000300400780c */ /* 0x040fe40003f64270 */
[----:B------:R-:W-:Y:S01]  /*3c80*/  ISETP.GT.AND P0, PT, R4, 0x39, PT ;  /* 0x000000390400780c */ /* 0x000fe20003f04270 */
[----:B------:R-:W-:Y:S01]  /*3c90*/  @P4 IMAD.MOV.U32 R4, RZ, RZ, R8 ;  /* 0x000000ffff044224 */ /* 0x000fe200078e0008 */
[----:B------:R-:W-:Y:S01]  /*3ca0*/  F2FP.F16.F32.PACK_AB R46, RZ, R46 ;  /* 0x0000002eff2e723e */ /* 0x000fe200000000ff */
[----:B------:R-:W-:Y:S01]  /*3cb0*/  @P4 IMAD.MOV.U32 R5, RZ, RZ, R9 ;  /* 0x000000ffff054224 */ /* 0x000fe200078e0009 */
[----:B------:R-:W-:Y:S02]  /*3cc0*/  F2FP.F16.F32.PACK_AB R47, RZ, R47 ;  /* 0x0000002fff2f723e */ /* 0x000fe400000000ff */
[----:B------:R-:W-:-:S02]  /*3cd0*/  F2FP.F16.F32.PACK_AB R48, RZ, R48 ;  /* 0x00000030ff30723e */ /* 0x000fc400000000ff */
[----:B------:R0:W-:Y:S01]  /*3ce0*/  @P4 STG.E.U16 desc[UR36][R4.64+0x50], R46 ;  /* 0x0000502e04004986 */ /* 0x0001e2000c101524 */
[C---:B------:R-:W-:Y:S02]  /*3cf0*/  ISETP.GT.AND P4, PT, R3.reuse, RZ, P2 ;  /* 0x000000ff0300720c */ /* 0x040fe40001784270 */
[----:B------:R-:W-:Y:S02]  /*3d00*/  F2FP.F16.F32.PACK_AB R49, RZ, R49 ;  /* 0x00000031ff31723e */ /* 0x000fe400000000ff */
[----:B------:R-:W-:Y:S02]  /*3d10*/  ISETP.GT.AND P2, PT, R3, 0x8, P2 ;  /* 0x000000080300780c */ /* 0x000fe40001744270 */
[----:B------:R-:W-:Y:S02]  /*3d20*/  F2FP.F16.F32.PACK_AB R50, RZ, R50 ;  /* 0x00000032ff32723e */ /* 0x000fe400000000ff */
[----:B------:R-:W-:Y:S02]  /*3d30*/  F2FP.F16.F32.PACK_AB R51, RZ, R51 ;  /* 0x00000033ff33723e */ /* 0x000fe400000000ff */
[----:B------:R-:W-:Y:S01]  /*3d40*/  F2FP.F16.F32.PACK_AB R52, RZ, R52 ;  /* 0x00000034ff34723e */ /* 0x000fe200000000ff */
[----:B0-----:R-:W-:Y:S01]  /*3d50*/  @P5 IMAD.MOV.U32 R4, RZ, RZ, R8 ;  /* 0x000000ffff045224 */ /* 0x001fe200078e0008 */
[----:B------:R-:W-:Y:S01]  /*3d60*/  F2FP.F16.F32.PACK_AB R53, RZ, R53 ;  /* 0x00000035ff35723e */ /* 0x000fe200000000ff */
[----:B------:R-:W-:Y:S01]  /*3d70*/  @P5 IMAD.MOV.U32 R5, RZ, RZ, R9 ;  /* 0x000000ffff055224 */ /* 0x000fe200078e0009 */
[----:B------:R-:W-:-:S02]  /*3d80*/  F2FP.F16.F32.PACK_AB R54, RZ, R54 ;  /* 0x00000036ff36723e */ /* 0x000fc400000000ff */
[----:B------:R-:W-:Y:S02]  /*3d90*/  F2FP.F16.F32.PACK_AB R55, RZ, R55 ;  /* 0x00000037ff37723e */ /* 0x000fe400000000ff */
[----:B------:R0:W-:Y:S01]  /*3da0*/  @P5 STG.E.U16 desc[UR36][R4.64+0x52], R47 ;  /* 0x0000522f04005986 */ /* 0x0001e2000c101524 */
[C---:B------:R-:W-:Y:S02]  /*3db0*/  ISETP.GT.AND P5, PT, R3.reuse, RZ, P3 ;  /* 0x000000ff0300720c */ /* 0x040fe40001fa4270 */
[----:B------:R-:W-:-:S11]  /*3dc0*/  ISETP.GT.AND P3, PT, R3, 0x8, P3 ;  /* 0x000000080300780c */ /* 0x000fd60001f64270 */
[----:B0-----:R-:W-:Y:S02]  /*3dd0*/  @P5 IMAD.MOV.U32 R4, RZ, RZ, R6 ;  /* 0x000000ffff045224 */ /* 0x001fe400078e0006 */
[----:B------:R-:W-:-:S05]  /*3de0*/  @P5 IMAD.MOV.U32 R5, RZ, RZ, R7 ;  /* 0x000000ffff055224 */ /* 0x000fca00078e0007 */
[----:B------:R0:W-:Y:S01]  /*3df0*/  @P5 STG.E.U16 desc[UR36][R4.64+0x60], R48 ;  /* 0x0000603004005986 */ /* 0x0001e2000c101524 */
[C---:B------:R-:W-:Y:S02]  /*3e00*/  ISETP.GT.AND P5, PT, R3.reuse, RZ, P0 ;  /* 0x000000ff0300720c */ /* 0x040fe400007a4270 */
[----:B------:R-:W-:Y:S01]  /*3e10*/  ISETP.GT.AND P0, PT, R3, 0x8, P0 ;  /* 0x000000080300780c */ /* 0x000fe20000704270 */
[----:B0-----:R-:W-:Y:S02]  /*3e20*/  @P4 IMAD.MOV.U32 R4, RZ, RZ, R6 ;  /* 0x000000ffff044224 */ /* 0x001fe400078e0006 */
[----:B------:R-:W-:-:S05]  /*3e30*/  @P4 IMAD.MOV.U32 R5, RZ, RZ, R7 ;  /* 0x000000ffff054224 */ /* 0x000fca00078e0007 */
[----:B------:R0:W-:Y:S01]  /*3e40*/  @P4 STG.E.U16 desc[UR36][R4.64+0x62], R49 ;  /* 0x0000623104004986 */ /* 0x0001e2000c101524 */
[C---:B------:R-:W-:Y:S02]  /*3e50*/  ISETP.GT.AND P4, PT, R3.reuse, RZ, P1 ;  /* 0x000000ff0300720c */ /* 0x040fe40000f84270 */
[----:B------:R-:W-:Y:S01]  /*3e60*/  ISETP.GT.AND P1, PT, R3, 0x8, P1 ;  /* 0x000000080300780c */ /* 0x000fe20000f24270 */
[----:B0-----:R-:W-:Y:S02]  /*3e70*/  @P3 IMAD.MOV.U32 R4, RZ, RZ, R8 ;  /* 0x000000ffff043224 */ /* 0x001fe400078e0008 */
[----:B------:R-:W-:-:S05]  /*3e80*/  @P3 IMAD.MOV.U32 R5, RZ, RZ, R9 ;  /* 0x000000ffff053224 */ /* 0x000fca00078e0009 */
[----:B------:R0:W-:Y:S02]  /*3e90*/  @P3 STG.E.U16 desc[UR36][R4.64+0x60], R50 ;  /* 0x0000603204003986 */ /* 0x0001e4000c101524 */
[----:B0-----:R-:W-:Y:S02]  /*3ea0*/  @P2 IMAD.MOV.U32 R4, RZ, RZ, R8 ;  /* 0x000000ffff042224 */ /* 0x001fe400078e0008 */
[----:B------:R-:W-:-:S05]  /*3eb0*/  @P2 IMAD.MOV.U32 R5, RZ, RZ, R9 ;  /* 0x000000ffff052224 */ /* 0x000fca00078e0009 */
[----:B------:R0:W-:Y:S02]  /*3ec0*/  @P2 STG.E.U16 desc[UR36][R4.64+0x62], R51 ;  /* 0x0000623304002986 */ /* 0x0001e4000c101524 */
[----:B0-----:R-:W-:Y:S02]  /*3ed0*/  @P4 IMAD.MOV.U32 R4, RZ, RZ, R6 ;  /* 0x000000ffff044224 */ /* 0x001fe400078e0006 */
[----:B------:R-:W-:-:S05]  /*3ee0*/  @P4 IMAD.MOV.U32 R5, RZ, RZ, R7 ;  /* 0x000000ffff054224 */ /* 0x000fca00078e0007 */
[----:B------:R0:W-:Y:S04]  /*3ef0*/  @P4 STG.E.U16 desc[UR36][R4.64+0x70], R52 ;  /* 0x0000703404004986 */ /* 0x0001e8000c101524 */
[----:B------:R1:W-:Y:S01]  /*3f00*/  @P5 STG.E.U16 desc[UR36][R6.64+0x72], R53 ;  /* 0x0000723506005986 */ /* 0x0003e2000c101524 */
[----:B0-----:R-:W-:Y:S02]  /*3f10*/  @P1 IMAD.MOV.U32 R4, RZ, RZ, R8 ;  /* 0x000000ffff041224 */ /* 0x001fe400078e0008 */
[----:B------:R-:W-:-:S05]  /*3f20*/  @P1 IMAD.MOV.U32 R5, RZ, RZ, R9 ;  /* 0x000000ffff051224 */ /* 0x000fca00078e0009 */
[----:B------:R1:W-:Y:S04]  /*3f30*/  @P1 STG.E.U16 desc[UR36][R4.64+0x70], R54 ;  /* 0x0000703604001986 */ /* 0x0003e8000c101524 */
[----:B------:R1:W-:Y:S02]  /*3f40*/  @P0 STG.E.U16 desc[UR36][R8.64+0x72], R55 ;  /* 0x0000723708000986 */ /* 0x0003e4000c101524 */
.L_x_91:
[----:B------:R-:W-:Y:S05]  /*3f50*/  BSYNC B0 ;  /* 0x0000000000007941 */ /* 0x000fea0003800000 */
.L_x_29:
[----:B------:R-:W-:Y:S01]  /*3f60*/  ULDC UR4, c[0x0][0xc] ;  /* 0x0000030000047ab9 */ /* 0x000fe20000000800 */
[----:B------:R-:W-:Y:S01]  /*3f70*/  ULDC UR5, c[0x0][0x10] ;  /* 0x0000040000057ab9 */ /* 0x000fe20000000800 */
[----:B------:R-:W0:Y:S01]  /*3f80*/  LDC R3, c[0x0][0x14] ;  /* 0x00000500ff037b82 */ /* 0x000e220000000800 */
[----:B------:R-:W-:Y:S01]  /*3f90*/  UIMAD.WIDE.U32 UR4, UR4, UR5, URZ ;  /* 0x00000005040472a5 */ /* 0x000fe2000f8e003f */
[----:B------:R-:W-:Y:S02]  /*3fa0*/  IMAD.MOV.U32 R59, RZ, RZ, -0x1 ;  /* 0xffffffffff3b7424 */ /* 0x000fe400078e00ff */
[----:B------:R-:W-:-:S03]  /*3fb0*/  IMAD.MOV.U32 R57, RZ, RZ, -0x1 ;  /* 0xffffffffff397424 */ /* 0x000fc600078e00ff */
[----:B0-----:R-:W-:-:S04]  /*3fc0*/  IMAD.WIDE.U32 R16, R3, UR4, R16 ;  /* 0x0000000403107c25 */ /* 0x001fc8000f8e0010 */
[----:B------:R-:W-:Y:S01]  /*3fd0*/  IMAD R3, R3, UR5, RZ ;  /* 0x0000000503037c24 */ /* 0x000fe2000f8e02ff */
[----:B------:R-:W-:Y:S02]  /*3fe0*/  ULDC.64 UR4, c[0x0][0x650] ;  /* 0x0001940000047ab9 */ /* 0x000fe40000000a00 */
[----:B------:R-:W-:Y:S01]  /*3ff0*/  ISETP.GE.U32.AND P0, PT, R16, UR4, PT ;  /* 0x0000000410007c0c */ /* 0x000fe2000bf06070 */
[--C-:B------:R-:W-:Y:S01]  /*4000*/  IMAD.IADD R17, R17, 0x1, R3.reuse ;  /* 0x0000000111117824 */ /* 0x100fe200078e0203 */
[----:B------:R-:W-:-:S04]  /*4010*/  PRMT R3, RZ, 0x7610, R3 ;  /* 0x00007610ff037816 */ /* 0x000fc80000000003 */
[----:B------:R-:W-:-:S13]  /*4020*/  ISETP.GE.U32.AND.EX P0, PT, R17, UR5, PT, P0 ;  /* 0x0000000511007c0c */ /* 0x000fda000bf06100 */
[----:B------:R-:W-:Y:S05]  /*4030*/  @P0 BRA `(.L_x_92) ;  /* 0x0000000400640947 */ /* 0x000fea0003800000 */
[----:B---3--:R-:W0:Y:S01]  /*4040*/  S2R R12, SR_CTAID.X ;  /* 0x00000000000c7919 */ /* 0x008e220000002500 */
[----:B-12-4-:R-:W1:Y:S01]  /*4050*/  LDC.64 R10, c[0x0][0x628] ;  /* 0x00018a00ff0a7b82 */ /* 0x016e620000000a00 */
[----:B------:R-:W-:Y:S01]  /*4060*/  ULDC UR4, c[0x0][0x150] ;  /* 0x0000540000047ab9 */ /* 0x000fe20000000800 */
[----:B------:R-:W-:Y:S01]  /*4070*/  IMAD.MOV.U32 R8, RZ, RZ, R16 ;  /* 0x000000ffff087224 */ /* 0x000fe200078e0010 */
[----:B-----5:R-:W2:Y:S01]  /*4080*/  S2R R24, SR_CTAID.Y ;  /* 0x0000000000187919 */ /* 0x020ea20000002600 */
[----:B------:R-:W-:-:S04]  /*4090*/  IMAD.MOV.U32 R9, RZ, RZ, R17 ;  /* 0x000000ffff097224 */ /* 0x000fc800078e0011 */
[----:B------:R-:W3:Y:S08]  /*40a0*/  LDC R21, c[0x0][0x144] ;  /* 0x00005100ff157b82 */ /* 0x000ef00000000800 */
[----:B------:R-:W4:Y:S08]  /*40b0*/  LDC R0, c[0x0][0x630] ;  /* 0x00018c00ff007b82 */ /* 0x000f300000000800 */
[----:B------:R-:W2:Y:S01]  /*40c0*/  LDC.64 R14, c[0x0][0x620] ;  /* 0x00018800ff0e7b82 */ /* 0x000ea20000000a00 */
[----:B-1----:R-:W-:-:S04]  /*40d0*/  ISETP.NE.U32.AND P0, PT, R10, RZ, PT ;  /* 0x000000ff0a00720c */ /* 0x002fc80003f05070 */
[----:B------:R-:W-:Y:S02]  /*40e0*/  ISETP.NE.AND.EX P0, PT, R11, RZ, PT, P0 ;  /* 0x000000ff0b00720c */ /* 0x000fe40003f05300 */
[----:B0-----:R-:W-:-:S05]  /*40f0*/  I2FP.F32.U32 R3, R12 ;  /* 0x0000000c00037245 */ /* 0x001fca0000201000 */
[----:B------:R-:W-:-:S04]  /*4100*/  FMUL R3, R3, UR4 ;  /* 0x0000000403037c20 */ /* 0x000fc80008400000 */
[----:B------:R0:W1:Y:S02]  /*4110*/  F2I.U32.TRUNC.NTZ R20, R3 ;  /* 0x0000000300147305 */ /* 0x000064000020f000 */
[----:B---34-:R-:W-:Y:S05]  /*4120*/  @!P0 BRA `(.L_x_93) ;  /* 0x0000000000288947 */ /* 0x018fea0003800000 */
[----:B0-----:R-:W0:Y:S02]  /*4130*/  LDC R3, c[0x0][0x634] ;  /* 0x00018d00ff037b82 */ /* 0x001e240000000800 */
        /* <DEDUP_REMOVED lines=9> */
.L_x_93:
[----:B------:R-:W3:Y:S01]  /*41d0*/  LDC.64 R28, c[0x0][0x640] ;  /* 0x00019000ff1c7b82 */ /* 0x000ee20000000a00 */
[-CC-:B------:R-:W-:Y:S01]  /*41e0*/  SHF.R.U64 R57, R8, R0.reuse, R9.reuse ;  /* 0x0000000008397219 */ /* 0x180fe20000001209 */
[----:B-1----:R-:W-:Y:S01]  /*41f0*/  IMAD.MOV R20, RZ, RZ, -R20 ;  /* 0x000000ffff147224 */ /* 0x002fe200078e0a14 */
[----:B------:R-:W-:Y:S01]  /*4200*/  SHF.R.U32.HI R0, RZ, R0, R9 ;  /* 0x00000000ff007219 */ /* 0x000fe20000011609 */
[----:B------:R-:W-:Y:S01]  /*4210*/  ULDC UR4, c[0x0][0x154] ;  /* 0x0000550000047ab9 */ /* 0x000fe20000000800 */
[----:B0-----:R-:W-:Y:S01]  /*4220*/  IADD3 R3, P0, RZ, -R57, RZ ;  /* 0x80000039ff037210 */ /* 0x001fe20007f1e0ff */
[----:B------:R-:W-:Y:S02]  /*4230*/  IMAD R21, R21, R20, R12 ;  /* 0x0000001415157224 */ /* 0x000fe400078e020c */
[----:B------:R-:W0:Y:S01]  /*4240*/  LDC R6, c[0x0][0x618] ;  /* 0x00018600ff067b82 */ /* 0x000e220000000800 */
[----:B------:R-:W-:Y:S02]  /*4250*/  IMAD.MOV.U32 R7, RZ, RZ, 0x1 ;  /* 0x00000001ff077424 */ /* 0x000fe400078e00ff */
[----:B------:R-:W-:-:S04]  /*4260*/  IMAD.X R5, RZ, RZ, ~R0, P0 ;  /* 0x000000ffff057224 */ /* 0x000fc800000e0e00 */
[-C--:B--2---:R-:W-:Y:S01]  /*4270*/  IMAD R0, R5, R14.reuse, RZ ;  /* 0x0000000e05007224 */ /* 0x084fe200078e02ff */
[----:B------:R-:W1:Y:S01]  /*4280*/  LDC R8, c[0x0][0x608] ;  /* 0x00018200ff087b82 */ /* 0x000e620000000800 */
[----:B------:R-:W-:-:S04]  /*4290*/  IMAD.WIDE.U32 R4, R3, R14, R16 ;  /* 0x0000000e03047225 */ /* 0x000fc800078e0010 */
[----:B------:R-:W-:Y:S01]  /*42a0*/  IMAD R3, R3, R15, R0 ;  /* 0x0000000f03037224 */ /* 0x000fe200078e0200 */
[----:B------:R-:W-:Y:S02]  /*42b0*/  I2FP.F32.U32 R0, R24 ;  /* 0x0000001800007245 */ /* 0x000fe40000201000 */
[----:B------:R-:W2:Y:S01]  /*42c0*/  LDC R26, c[0x0][0x658] ;  /* 0x00019600ff1a7b82 */ /* 0x000ea20000000800 */
[----:B------:R-:W-:Y:S01]  /*42d0*/  IMAD.IADD R3, R5, 0x1, R3 ;  /* 0x0000000105037824 */ /* 0x000fe200078e0203 */
[----:B---3--:R-:W-:Y:S01]  /*42e0*/  ISETP.NE.U32.AND P0, PT, R28, RZ, PT ;  /* 0x000000ff1c00720c */ /* 0x008fe20003f05070 */
[----:B------:R-:W-:Y:S01]  /*42f0*/  FMUL R0, R0, UR4 ;  /* 0x0000000400007c20 */ /* 0x000fe20008400000 */
[----:B------:R-:W-:Y:S02]  /*4300*/  IMAD.MOV.U32 R5, RZ, RZ, -0x1 ;  /* 0xffffffffff057424 */ /* 0x000fe400078e00ff */
[----:B------:R-:W-:Y:S01]  /*4310*/  ISETP.NE.AND.EX P0, PT, R29, RZ, PT, P0 ;  /* 0x000000ff1d00720c */ /* 0x000fe20003f05300 */
[----:B------:R3:W4:Y:S01]  /*4320*/  F2I.U32.TRUNC.NTZ R13, R0 ;  /* 0x00000000000d7305 */ /* 0x000722000020f000 */
[----:B------:R-:W3:Y:S01]  /*4330*/  LDC R15, c[0x0][0x148] ;  /* 0x00005200ff0f7b82 */ /* 0x000ee20000000800 */
[----:B0-----:R-:W-:-:S02]  /*4340*/  SHF.R.U64 R12, R4, R6, R3 ;  /* 0x00000006040c7219 */ /* 0x001fc40000001203 */
[----:B------:R-:W-:-:S05]  /*4350*/  SHF.R.U32.HI R3, RZ, R6, R3 ;  /* 0x00000006ff037219 */ /* 0x000fca0000011603 */
[----:B------:R-:W0:Y:S01]  /*4360*/  LDC R20, c[0x0][0x600] ;  /* 0x00018000ff147b82 */ /* 0x000e220000000800 */
[-CC-:B-1----:R-:W-:Y:S02]  /*4370*/  SHF.R.U64 R10, R12, R8.reuse, R3.reuse ;  /* 0x000000080c0a7219 */ /* 0x182fe40000001203 */
[----:B------:R-:W-:-:S05]  /*4380*/  SHF.R.U32.HI R3, RZ, R8, R3 ;  /* 0x00000008ff037219 */ /* 0x000fca0000011603 */
[----:B------:R-:W1:Y:S01]  /*4390*/  LDC R27, c[0x0][0x648] ;  /* 0x00019200ff1b7b82 */ /* 0x000e620000000800 */
[-C--:B--2---:R-:W-:Y:S02]  /*43a0*/  SHF.L.U32 R4, R5, R26.reuse, RZ ;  /* 0x0000001a05047219 */ /* 0x084fe400000006ff */
[-CC-:B------:R-:W-:Y:S02]  /*43b0*/  SHF.R.U64 R14, R10, R26.reuse, R3.reuse ;  /* 0x0000001a0a0e7219 */ /* 0x180fe40000001203 */
[----:B------:R-:W-:Y:S02]  /*43c0*/  SHF.R.U32.HI R5, RZ, R26, R3 ;  /* 0x0000001aff057219 */ /* 0x000fe40000011603 */
[----:B------:R-:W-:Y:S01]  /*43d0*/  LOP3.LUT R25, RZ, R4, RZ, 0x33, !PT ;  /* 0x00000004ff197212 */ /* 0x000fe200078e33ff */
[----:B------:R-:W2:Y:S01]  /*43e0*/  LDC R30, c[0x0][0x638] ;  /* 0x00018e00ff1e7b82 */ /* 0x000ea20000000800 */
[----:B------:R-:W-:Y:S01]  /*43f0*/  SHF.L.U32 R26, R7, R26, RZ ;  /* 0x0000001a071a7219 */ /* 0x000fe200000006ff */
[----:B------:R-:W-:-:S06]  /*4400*/  IMAD.MOV.U32 R4, RZ, RZ, R14 ;  /* 0x000000ffff047224 */ /* 0x000fcc00078e000e */
[----:B------:R-:W0:Y:S01]  /*4410*/  LDC R31, c[0x0][0x610] ;  /* 0x00018400ff1f7b82 */ /* 0x000e220000000800 */
[----:B----4-:R-:W-:Y:S05]  /*4420*/  @!P0 BRA `(.L_x_94) ;  /* 0x0000000000288947 */ /* 0x010fea0003800000 */
[----:B------:R-:W4:Y:S02]  /*4430*/  LDC R3, c[0x0][0x64c] ;  /* 0x00019300ff037b82 */ /* 0x000f240000000800 */
[----:B----4-:R-:W-:-:S05]  /*4440*/  IADD3 R3, P0, R14, R3, RZ ;  /* 0x000000030e037210 */ /* 0x010fca0007f1e0ff */
        /* <DEDUP_REMOVED lines=8> */
.L_x_94:
[----:B------:R-:W-:Y:S01]  /*44d0*/  ISETP.NE.AND P0, PT, R2, 0x1, PT ;  /* 0x000000010200780c */ /* 0x000fe20003f05270 */
[----:B0-----:R-:W-:Y:S01]  /*44e0*/  VIADD R7, R20, 0xffffffff ;  /* 0xffffffff14077836 */ /* 0x001fe20000000000 */
[----:B-1-3--:R-:W-:Y:S01]  /*44f0*/  SHF.R.U64 R0, R4, R27, R5 ;  /* 0x0000001b04007219 */ /* 0x00afe20000001205 */
[----:B------:R-:W-:Y:S01]  /*4500*/  IMAD.MOV R13, RZ, RZ, -R13 ;  /* 0x000000ffff0d7224 */ /* 0x000fe200078e0a0d */
[----:B------:R-:W-:Y:S01]  /*4510*/  LOP3.LUT R5, R10, R25, RZ, 0xc0, !PT ;  /* 0x000000190a057212 */ /* 0x000fe200078ec0ff */
[----:B------:R-:W-:Y:S01]  /*4520*/  IMAD.MOV.U32 R4, RZ, RZ, 0x1 ;  /* 0x00000001ff047424 */ /* 0x000fe200078e00ff */
[----:B------:R-:W-:Y:S01]  /*4530*/  LOP3.LUT R12, R12, R7, RZ, 0xc0, !PT ;  /* 0x000000070c0c7212 */ /* 0x000fe200078ec0ff */
[----:B------:R-:W-:Y:S02]  /*4540*/  IMAD.MOV R3, RZ, RZ, -R0 ;  /* 0x000000ffff037224 */ /* 0x000fe400078e0a00 */
[----:B------:R-:W-:Y:S02]  /*4550*/  IMAD R0, R26, R0, R5 ;  /* 0x000000001a007224 */ /* 0x000fe400078e0205 */
[----:B--2---:R-:W-:-:S02]  /*4560*/  IMAD R3, R3, R30, R14 ;  /* 0x0000001e03037224 */ /* 0x004fc400078e020e */
[----:B------:R-:W-:Y:S02]  /*4570*/  @P0 IMAD R21, R15, R13, R24 ;  /* 0x0000000d0f150224 */ /* 0x000fe400078e0218 */
[----:B------:R-:W-:Y:S01]  /*4580*/  IMAD R5, R3, R20, R12 ;  /* 0x0000001403057224 */ /* 0x000fe200078e020c */
[----:B------:R-:W-:Y:S01]  /*4590*/  PRMT R3, R4, 0x7610, R3 ;  /* 0x0000761004037816 */ /* 0x000fe20000000003 */
[----:B------:R-:W-:-:S05]  /*45a0*/  IMAD R0, R0, R31, R21 ;  /* 0x0000001f00007224 */ /* 0x000fca00078e0215 */
[----:B------:R-:W-:Y:S02]  /*45b0*/  SEL R59, R5, R0, !P0 ;  /* 0x00000000053b7207 */ /* 0x000fe40004000000 */
[----:B------:R-:W-:-:S07]  /*45c0*/  SEL R0, R0, R5, !P0 ;  /* 0x0000000500007207 */ /* 0x000fce0004000000 */
.L_x_92:
[----:B------:R-:W-:Y:S01]  /*45d0*/  LOP3.LUT P0, RZ, R3, 0xff, RZ, 0xc0, !PT ;  /* 0x000000ff03ff7812 */ /* 0x000fe2000780c0ff */
[----:B------:R-:W-:-:S12]  /*45e0*/  IMAD.MOV.U32 R58, RZ, RZ, R0 ;  /* 0x000000ffff3a7224 */ /* 0x000fd800078e0000 */
[----:B------:R-:W-:Y:S05]  /*45f0*/  @P0 BRA `(.L_x_95) ;  /* 0xffffffc800c80947 */ /* 0x000fea000383ffff */
[----:B------:R-:W-:Y:S05]  /*4600*/  EXIT ;  /* 0x000000000000794d */ /* 0x000fea0003800000 */
.L_x_4:
[----:B0-----:R-:W-:Y:S01]  /*4610*/  ULDC.64 UR4, c[0x0][0x650] ;  /* 0x0001940000047ab9 */ /* 0x001fe20000000a00 */
        /* <DEDUP_REMOVED lines=25> */
.L_x_97:
[--C-:B------:R-:W-:Y:S01]  /*47b0*/  SHF.R.U64 R12, R10, R14, R11.reuse ;  /* 0x0000000e0a0c7219 */ /* 0x100fe2000000120b */
[----:B------:R-:W0:Y:S01]  /*47c0*/  LDC R22, c[0x0][0x618] ;  /* 0x00018600ff167b82 */ /* 0x000e220000000800 */
[----:B------:R-:W-:Y:S01]  /*47d0*/  I2FP.F32.U32 R6, R4 ;  /* 0x0000000400067245 */ /* 0x000fe20000201000 */
[----:B------:R-:W-:Y:S01]  /*47e0*/  ULDC UR4, c[0x0][0x150] ;  /* 0x0000540000047ab9 */ /* 0x000fe20000000800 */
[----:B------:R-:W-:Y:S02]  /*47f0*/  SHF.R.U32.HI R5, RZ, R14, R11 ;  /* 0x0000000eff057219 */ /* 0x000fe4000001160b */
[----:B------:R-:W-:Y:S01]  /*4800*/  IADD3 R9, P0, RZ, -R12, RZ ;  /* 0x8000000cff097210 */ /* 0x000fe20007f1e0ff */
[----:B------:R-:W-:Y:S01]  /*4810*/  FMUL R11, R6, UR4 ;  /* 0x00000004060b7c20 */ /* 0x000fe20008400000 */
[----:B------:R-:W-:Y:S01]  /*4820*/  ULDC UR4, c[0x0][0x154] ;  /* 0x0000550000047ab9 */ /* 0x000fe20000000800 */
[----:B------:R-:W1:Y:S02]  /*4830*/  LDC.64 R24, c[0x0][0x640] ;  /* 0x00019000ff187b82 */ /* 0x000e640000000a00 */
[----:B------:R-:W-:-:S02]  /*4840*/  IMAD.X R5, RZ, RZ, ~R5, P0 ;  /* 0x000000ffff057224 */ /* 0x000fc400000e0e05 */
[----:B------:R-:W2:Y:S01]  /*4850*/  F2I.U32.TRUNC.NTZ R11, R11 ;  /* 0x0000000b000b7305 */ /* 0x000ea2000020f000 */
[----:B------:R-:W-:-:S03]  /*4860*/  IMAD.WIDE.U32 R6, R9, R20, R16 ;  /* 0x0000001409067225 */ /* 0x000fc600078e0010 */
[----:B------:R-:W3:Y:S01]  /*4870*/  LDC R13, c[0x0][0x144] ;  /* 0x00005100ff0d7b82 */ /* 0x000ee20000000800 */
[----:B------:R-:W-:-:S04]  /*4880*/  IMAD R8, R5, R20, RZ ;  /* 0x0000001405087224 */ /* 0x000fc800078e02ff */
[----:B------:R-:W-:Y:S02]  /*4890*/  IMAD R5, R9, R21, R8 ;  /* 0x0000001509057224 */ /* 0x000fe400078e0208 */
[----:B------:R-:W-:Y:S01]  /*48a0*/  IMAD.MOV.U32 R8, RZ, RZ, -0x1 ;  /* 0xffffffffff087424 */ /* 0x000fe200078e00ff */
[----:B------:R-:W4:Y:S01]  /*48b0*/  LDC R14, c[0x0][0x608] ;  /* 0x00018200ff0e7b82 */ /* 0x000f220000000800 */
[----:B------:R-:W-:Y:S01]  /*48c0*/  IMAD.IADD R5, R7, 0x1, R5 ;  /* 0x0000000107057824 */ /* 0x000fe200078e0205 */
[----:B------:R-:W-:-:S04]  /*48d0*/  I2FP.F32.U32 R7, R3 ;  /* 0x0000000300077245 */ /* 0x000fc80000201000 */
[-C--:B0-----:R-:W-:Y:S01]  /*48e0*/  SHF.R.U64 R10, R6, R22.reuse, R5 ;  /* 0x00000016060a7219 */ /* 0x081fe20000001205 */
[----:B--2---:R-:W-:Y:S01]  /*48f0*/  IMAD.MOV R6, RZ, RZ, -R11 ;  /* 0x000000ffff067224 */ /* 0x004fe200078e0a0b */
[----:B------:R-:W0:Y:S01]  /*4900*/  LDC R9, c[0x0][0x658] ;  /* 0x00019600ff097b82 */ /* 0x000e220000000800 */
[----:B-1----:R-:W-:Y:S01]  /*4910*/  ISETP.NE.U32.AND P0, PT, R24, RZ, PT ;  /* 0x000000ff1800720c */ /* 0x002fe20003f05070 */
[----:B------:R-:W-:Y:S01]  /*4920*/  FMUL R7, R7, UR4 ;  /* 0x0000000407077c20 */ /* 0x000fe20008400000 */
[----:B------:R-:W-:Y:S02]  /*4930*/  SHF.R.U32.HI R5, RZ, R22, R5 ;  /* 0x00000016ff057219 */ /* 0x000fe40000011605 */
[----:B------:R-:W-:-:S03]  /*4940*/  ISETP.NE.AND.EX P0, PT, R25, RZ, PT, P0 ;  /* 0x000000ff1900720c */ /* 0x000fc60003f05300 */
[----:B------:R-:W1:Y:S01]  /*4950*/  LDC R20, c[0x0][0x148] ;  /* 0x00005200ff147b82 */ /* 0x000e620000000800 */
[----:B---3--:R-:W-:Y:S02]  /*4960*/  IMAD R23, R13, R6, R4 ;  /* 0x000000060d177224 */ /* 0x008fe400078e0204 */
[----:B------:R-:W-:-:S05]  /*4970*/  IMAD.MOV.U32 R6, RZ, RZ, 0x1 ;  /* 0x00000001ff067424 */ /* 0x000fca00078e00ff */
[----:B------:R-:W2:Y:S01]  /*4980*/  LDC R21, c[0x0][0x600] ;  /* 0x00018000ff157b82 */ /* 0x000ea20000000800 */
[-CC-:B----4-:R-:W-:Y:S02]  /*4990*/  SHF.R.U64 R13, R10, R14.reuse, R5.reuse ;  /* 0x0000000e0a0d7219 */ /* 0x190fe40000001205 */
[----:B------:R-:W-:Y:S02]  /*49a0*/  SHF.R.U32.HI R4, RZ, R14, R5 ;  /* 0x0000000eff047219 */ /* 0x000fe40000011605 */
[----:B------:R3:W4:Y:S03]  /*49b0*/  F2I.U32.TRUNC.NTZ R14, R7 ;  /* 0x00000007000e7305 */ /* 0x000726000020f000 */
[----:B------:R-:W1:Y:S01]  /*49c0*/  LDC R26, c[0x0][0x648] ;  /* 0x00019200ff1a7b82 */ /* 0x000e620000000800 */
[-C--:B0-----:R-:W-:Y:S02]  /*49d0*/  SHF.R.U64 R15, R13, R9.reuse, R4 ;  /* 0x000000090d0f7219 */ /* 0x081fe40000001204 */
[----:B------:R-:W-:-:S02]  /*49e0*/  SHF.L.U32 R8, R8, R9, RZ ;  /* 0x0000000908087219 */ /* 0x000fc400000006ff */
[-C--:B------:R-:W-:Y:S01]  /*49f0*/  SHF.R.U32.HI R5, RZ, R9.reuse, R4 ;  /* 0x00000009ff057219 */ /* 0x080fe20000011604 */
[----:B------:R-:W-:Y:S01]  /*4a00*/  IMAD.MOV.U32 R4, RZ, RZ, R15 ;  /* 0x000000ffff047224 */ /* 0x000fe200078e000f */
[----:B------:R-:W-:Y:S01]  /*4a10*/  SHF.L.U32 R22, R6, R9, RZ ;  /* 0x0000000906167219 */ /* 0x000fe200000006ff */
[----:B------:R-:W0:Y:S01]  /*4a20*/  LDC R27, c[0x0][0x638] ;  /* 0x00018e00ff1b7b82 */ /* 0x000e220000000800 */
[----:B------:R-:W-:-:S07]  /*4a30*/  LOP3.LUT R28, RZ, R8, RZ, 0x33, !PT ;  /* 0x00000008ff1c7212 */ /* 0x000fce00078e33ff */
        /* <DEDUP_REMOVED lines=12> */
.L_x_98:
[----:B------:R-:W-:Y:S01]  /*4b00*/  ISETP.NE.AND P0, PT, R2, 0x1, PT ;  /* 0x000000010200780c */ /* 0x000fe20003f05270 */
[----:B--2---:R-:W-:Y:S01]  /*4b10*/  VIADD R7, R21, 0xffffffff ;  /* 0xffffffff15077836 */ /* 0x004fe20000000000 */
[----:B-1----:R-:W-:Y:S01]  /*4b20*/  SHF.R.U64 R5, R4, R26, R5 ;  /* 0x0000001a04057219 */ /* 0x002fe20000001205 */
[----:B------:R-:W-:Y:S01]  /*4b30*/  IMAD.MOV R14, RZ, RZ, -R14 ;  /* 0x000000ffff0e7224 */ /* 0x000fe200078e0a0e */
[----:B------:R-:W-:Y:S01]  /*4b40*/  LOP3.LUT R4, R13, R28, RZ, 0xc0, !PT ;  /* 0x0000001c0d047212 */ /* 0x000fe200078ec0ff */
[----:B------:R-:W-:Y:S01]  /*4b50*/  IMAD.MOV.U32 R8, RZ, RZ, R12 ;  /* 0x000000ffff087224 */ /* 0x000fe200078e000c */
[----:B------:R-:W-:Y:S01]  /*4b60*/  LOP3.LUT R10, R10, R7, RZ, 0xc0, !PT ;  /* 0x000000070a0a7212 */ /* 0x000fe200078ec0ff */
[----:B------:R-:W-:Y:S02]  /*4b70*/  IMAD.MOV R6, RZ, RZ, -R5 ;  /* 0x000000ffff067224 */ /* 0x000fe400078e0a05 */
[----:B------:R-:W-:-:S04]  /*4b80*/  IMAD R4, R22, R5, R4 ;  /* 0x0000000516047224 */ /* 0x000fc800078e0204 */
[----:B------:R-:W-:Y:S02]  /*4b90*/  @P0 IMAD R23, R20, R14, R3 ;  /* 0x0000000e14170224 */ /* 0x000fe400078e0203 */
[----:B0-----:R-:W-:Y:S02]  /*4ba0*/  IMAD R3, R6, R27, R15 ;  /* 0x0000001b06037224 */ /* 0x001fe400078e020f */
[----:B------:R-:W-:Y:S02]  /*4bb0*/  IMAD R7, R4, R29, R23 ;  /* 0x0000001d04077224 */ /* 0x000fe400078e0217 */
[----:B------:R-:W-:Y:S02]  /*4bc0*/  IMAD R4, R3, R21, R10 ;  /* 0x0000001503047224 */ /* 0x000fe400078e020a */
[----:B------:R-:W-:-:S03]  /*4bd0*/  IMAD.MOV.U32 R6, RZ, RZ, 0x1 ;  /* 0x00000001ff067424 */ /* 0x000fc600078e00ff */
[----:B------:R-:W-:Y:S02]  /*4be0*/  SEL R9, R4, R7, !P0 ;  /* 0x0000000704097207 */ /* 0x000fe40004000000 */
[----:B------:R-:W-:-:S07]  /*4bf0*/  SEL R7, R7, R4, !P0 ;  /* 0x0000000407077207 */ /* 0x000fce0004000000 */
.L_x_96:
[----:B------:R-:W-:-:S08]  /*4c00*/  NOP ;  /* 0x0000000000007918 */ /* 0x000fd00000000000 */
[----:B------:R-:W0:-:S00]  /*4c10*/  USETMAXREG.DEALLOC.CTAPOOL 0x28 ;  /* 0x00000028000079c8 */ /* 0x000e0000080e0500 */
[----:B0-----:R-:W-:-:S13]  /*4c20*/  ISETP.NE.AND P0, PT, R0, RZ, PT ;  /* 0x000000ff0000720c */ /* 0x001fda0003f05270 */
[----:B------:R-:W-:Y:S05]  /*4c30*/  @P0 EXIT ;  /* 0x000000000000094d */ /* 0x000fea0003800000 */
[----:B------:R-:W-:Y:S01]  /*4c40*/  LOP3.LUT P0, RZ, R6, 0xff, RZ, 0xc0, !PT ;  /* 0x000000ff06ff7812 */ /* 0x000fe2000780c0ff */
[----:B------:R-:W-:Y:S02]  /*4c50*/  IMAD.MOV.U32 R0, RZ, RZ, 0x1 ;  /* 0x00000001ff007424 */ /* 0x000fe400078e00ff */
[----:B------:R-:W-:-:S10]  /*4c60*/  IMAD.MOV.U32 R12, RZ, RZ, RZ ;  /* 0x000000ffff0c7224 */ /* 0x000fd400078e00ff */
[----:B------:R-:W-:Y:S05]  /*4c70*/  @!P0 BRA `(.L_x_99) ;  /* 0x0000000c004c8947 */ /* 0x000fea0003800000 */
[----:B------:R-:W0:Y:S01]  /*4c80*/  LDC R0, c[0x0][0x28c] ;  /* 0x0000a300ff007b82 */ /* 0x000e220000000800 */
[----:B------:R-:W-:Y:S01]  /*4c90*/  ULDC UR5, c[0x0][0x658] ;  /* 0x0001960000057ab9 */ /* 0x000fe20000000800 */
[----:B------:R-:W-:Y:S01]  /*4ca0*/  UMOV UR7, 0xffffffff ;  /* 0xffffffff00077882 */ /* 0x000fe20000000000 */
[----:B------:R-:W-:Y:S01]  /*4cb0*/  ULDC UR6, c[0x0][0xc] ;  /* 0x0000030000067ab9 */ /* 0x000fe20000000800 */
[----:B------:R-:W-:Y:S01]  /*4cc0*/  USHF.L.U32 UR8, UR7, UR5, URZ ;  /* 0x0000000507087299 */ /* 0x000fe2000800063f */
[C---:B------:R-:W-:Y:S01]  /*4cd0*/  LOP3.LUT P2, RZ, R18.reuse, 0x7f, RZ, 0xc0, !PT ;  /* 0x0000007f12ff7812 */ /* 0x040fe2000784c0ff */
[----:B------:R-:W-:Y:S01]  /*4ce0*/  UMOV UR9, 0x1 ;  /* 0x0000000100097882 */ /* 0x000fe20000000000 */
[----:B------:R-:W-:Y:S01]  /*4cf0*/  ULDC UR7, c[0x0][0x10] ;  /* 0x0000040000077ab9 */ /* 0x000fe20000000800 */
[----:B------:R-:W-:Y:S01]  /*4d00*/  LOP3.LUT P0, RZ, R18, 0x1f, RZ, 0xc0, !PT ;  /* 0x0000001f12ff7812 */ /* 0x000fe2000780c0ff */
[----:B------:R-:W-:Y:S01]  /*4d10*/  UIMAD.WIDE.U32 UR6, UR6, UR7, URZ ;  /* 0x00000007060672a5 */ /* 0x000fe2000f8e003f */
[----:B------:R-:W-:Y:S01]  /*4d20*/  BSSY B0, `(.L_x_99) ;  /* 0x00000c8000007945 */ /* 0x000fe20003800000 */
[----:B------:R-:W-:Y:S01]  /*4d30*/  USHF.L.U32 UR19, UR9, UR5, URZ ;  /* 0x0000000509137299 */ /* 0x000fe2000800063f */
[----:B------:R-:W-:Y:S01]  /*4d40*/  IMAD.MOV.U32 R13, RZ, RZ, 0x1 ;  /* 0x00000001ff0d7424 */ /* 0x000fe200078e00ff */
[----:B------:R-:W-:Y:S01]  /*4d50*/  LOP3.LUT R11, R19, 0x2, RZ, 0xfc, !PT ;  /* 0x00000002130b7812 */ /* 0x000fe200078efcff */
[----:B------:R-:W-:Y:S01]  /*4d60*/  ULDC UR5, c[0x0][0x14] ;  /* 0x0000050000057ab9 */ /* 0x000fe20000000800 */
[----:B------:R-:W-:Y:S01]  /*4d70*/  PLOP3.LUT P0, PT, P0, P2, PT, 0x8a, 0x0 ;  /* 0x000000000000781c */ /* 0x000fe20000705172 */
[----:B------:R-:W-:Y:S01]  /*4d80*/  UIMAD.WIDE.U32 UR22, UR6, UR5, URZ ;  /* 0x00000005061672a5 */ /* 0x000fe2000f8e003f */
[----:B------:R-:W-:Y:S01]  /*4d90*/  IMAD.MOV.U32 R12, RZ, RZ, RZ ;  /* 0x000000ffff0c7224 */ /* 0x000fe200078e00ff */
[----:B------:R-:W-:Y:S01]  /*4da0*/  UIMAD UR13, UR7, UR5, URZ ;  /* 0x00000005070d72a4 */ /* 0x000fe2000f8e023f */
[----:B------:R-:W-:Y:S01]  /*4db0*/  ULDC UR4, c[0x0][0x600] ;  /* 0x0001800000047ab9 */ /* 0x000fe20000000800 */
[----:B------:R-:W-:-:S02]  /*4dc0*/  ULOP3.LUT UR18, URZ, UR8, URZ, 0x33, !UPT ;  /* 0x000000083f127292 */ /* 0x000fc4000f8e333f */
[----:B------:R-:W-:Y:S01]  /*4dd0*/  UIADD3 UR4, UR4, -0x1, URZ ;  /* 0xffffffff04047890 */ /* 0x000fe2000fffe03f */
[----:B0-----:R-:W-:Y:S01]  /*4de0*/  VIADD R0, R0, 0x1f ;  /* 0x0000001f00007836 */ /* 0x001fe20000000000 */
[----:B------:R-:W-:Y:S01]  /*4df0*/  UIADD3 UR13, UR23, UR13, URZ ;  /* 0x0000000d170d7290 */ /* 0x000fe2000fffe03f */
[----:B------:R-:W-:-:S03]  /*4e00*/  ULDC.64 UR24, c[0x0][0x198] ;  /* 0x0000660000187ab9 */ /* 0x000fc60000000a00 */
[----:B------:R-:W-:-:S04]  /*4e10*/  SHF.R.S32.HI R3, RZ, 0x1f, R0 ;  /* 0x0000001fff037819 */ /* 0x000fc80000011400 */
[----:B------:R-:W-:Y:S01]  /*4e20*/  LEA.HI R3, R3, R0, RZ, 0x5 ;  /* 0x0000000003037211 */ /* 0x000fe200078f28ff */
[----:B------:R-:W-:-:S03]  /*4e30*/  IMAD.MOV.U32 R0, RZ, RZ, 0x1 ;  /* 0x00000001ff007424 */ /* 0x000fc600078e00ff */
[----:B------:R-:W-:-:S05]  /*4e40*/  SHF.R.S32.HI R3, RZ, 0x5, R3 ;  /* 0x00000005ff037819 */ /* 0x000fca0000011403 */
[----:B------:R-:W-:-:S07]  /*4e50*/  VIADD R10, R3, 0x1 ;  /* 0x00000001030a7836 */ /* 0x000fce0000000000 */
.L_x_111:
[----:B------:R-:W-:-:S03]  /*4e60*/  UMOV UR5, 0xffffffff ;  /* 0xffffffff00057882 */ /* 0x000fc60000000000 */
[----:B------:R-:W-:Y:S05]  /*4e70*/  BRA.DIV UR5, `(.L_x_100) ;  /* 0x0000001605b07947 */ /* 0x000fea000b800000 */
[----:B------:R-:W-:-:S13]  /*4e80*/  ELECT P6, URZ, PT ;  /* 0x00000000003f782f */ /* 0x000fda00038c0000 */
.L_x_136:
[----:B------:R-:W-:Y:S04]  /*4e90*/  BSSY B1, `(.L_x_101) ;  /* 0x000003f000017945 */ /* 0x000fe80003800000 */
[----:B------:R-:W-:Y:S05]  /*4ea0*/  @!P6 BRA `(.L_x_102) ;  /* 0x0000000000f4e947 */ /* 0x000fea0003800000 */
[----:B------:R-:W0:Y:S02]  /*4eb0*/  LDC R4, c[0x0][0x28c] ;  /* 0x0000a300ff047b82 */ /* 0x000e240000000800 */
[----:B0-----:R-:W-:-:S13]  /*4ec0*/  ISETP.GE.AND P1, PT, R4, 0x1, PT ;  /* 0x000000010400780c */ /* 0x001fda0003f26270 */
[----:B------:R-:W-:Y:S05]  /*4ed0*/  @!P1 BRA `(.L_x_102) ;  /* 0x0000000000e89947 */ /* 0x000fea0003800000 */
[----:B------:R-:W-:Y:S02]  /*4ee0*/  IMAD.SHL.U32 R15, R7, 0x80, RZ ;  /* 0x00000080070f7824 */ /* 0x000fe400078e00ff */
[----:B------:R-:W-:Y:S02]  /*4ef0*/  IMAD.SHL.U32 R18, R9, 0x40, RZ ;  /* 0x0000004009127824 */ /* 0x000fe400078e00ff */
[----:B------:R-:W-:Y:S02]  /*4f00*/  IMAD.MOV.U32 R20, RZ, RZ, RZ ;  /* 0x000000ffff147224 */ /* 0x000fe400078e00ff */
[----:B------:R-:W-:Y:S02]  /*4f10*/  IMAD.MOV.U32 R4, RZ, RZ, R10 ;  /* 0x000000ffff047224 */ /* 0x000fe400078e000a */
[----:B------:R-:W-:Y:S02]  /*4f20*/  IMAD.MOV.U32 R5, RZ, RZ, R0 ;  /* 0x000000ffff057224 */ /* 0x000fe400078e0000 */
[----:B------:R-:W-:-:S02]  /*4f30*/  IMAD.MOV.U32 R6, RZ, RZ, R12 ;  /* 0x000000ffff067224 */ /* 0x000fc400078e000c */
[----:B------:R-:W-:-:S07]  /*4f40*/  VIADD R22, R15, 0x40 ;  /* 0x000000400f167836 */ /* 0x000fce0000000000 */
.L_x_106:
[----:B------:R-:W0:Y:S01]  /*4f50*/  S2R R14, SR_CgaCtaId ;  /* 0x00000000000e7919 */ /* 0x000e220000008800 */
[----:B------:R-:W-:Y:S01]  /*4f60*/  MOV R7, 0x400 ;  /* 0x0000040000077802 */ /* 0x000fe20000000f00 */
[----:B------:R-:W1:Y:S03]  /*4f70*/  @!P2 LDC R9, c[0x0][0x500] ;  /* 0x00014000ff09ab82 */ /* 0x000e660000000800 */
[----:B0-----:R-:W-:Y:S02]  /*4f80*/  LEA R21, R14, R7, 0x18 ;  /* 0x000000070e157211 */ /* 0x001fe400078ec0ff */
[----:B------:R-:W-:-:S03]  /*4f90*/  SHF.L.U32 R7, R5, 0x1f, RZ ;  /* 0x0000001f05077819 */ /* 0x000fc600000006ff */
[----:B------:R-:W-:-:S04]  /*4fa0*/  IMAD R14, R6, 0x8, R21 ;  /* 0x00000008060e7824 */ /* 0x000fc800078e0215 */
[----:B------:R-:W0:Y:S02]  /*4fb0*/  SYNCS.PHASECHK.TRANS64.TRYWAIT P1, [R14+URZ+0x90], R7 ;  /* 0x000090070e0075a7 */ /* 0x000e24000802017f */
[----:B01----:R-:W-:Y:S05]  /*4fc0*/  @!P1 BRA `(.L_x_103) ;  /* 0x00000014007c9947 */ /* 0x003fea0003800000 */
.L_x_137:
[----:B0-----:R-:W-:Y:S01]  /*4fd0*/  PRMT R7, R11, 0x9910, RZ ;  /* 0x000099100b077816 */ /* 0x001fe200000000ff */
[----:B------:R0:W-:Y:S03]  /*4fe0*/  @!P2 SYNCS.ARRIVE.TRANS64 RZ, [R14+URZ], R9 ;  /* 0x000000090effa9a7 */ /* 0x0001e6000800003f */
[----:B------:R-:W-:-:S13]  /*4ff0*/  ISETP.NE.AND P1, PT, R7, 0x2, PT ;  /* 0x000000020700780c */ /* 0x000fda0003f25270 */
[----:B0-----:R-:W-:Y:S05]  /*5000*/  @P1 BRA `(.L_x_104) ;  /* 0x0000000000041947 */ /* 0x001fea0003800000 */
[----:B------:R-:W-:Y:S01]  /*5010*/  BPT.TRAP 0x1 ;  /* 0x000000040000795c */ /* 0x000fe20000300000 */
.L_x_104:
[----:B------:R-:W-:Y:S05]  /*5020*/  @P0 BRA `(.L_x_105) ;  /* 0x0000000000040947 */ /* 0x000fea0003800000 */
[----:B------:R-:W-:Y:S01]  /*5030*/  BPT.TRAP 0x1 ;  /* 0x000000040000795c */ /* 0x000fe20000300000 */
.L_x_105:
[C-C-:B------:R-:W-:Y:S01]  /*5040*/  IMAD R7, R6.reuse, 0x2000, R21.reuse ;  /* 0x0000200006077824 */ /* 0x140fe200078e0215 */
[----:B------:R-:W-:Y:S01]  /*5050*/  R2UR UR10, R15 ;  /* 0x000000000f0a72ca */ /* 0x000fe200000e0000 */
[----:B------:R-:W-:Y:S01]  /*5060*/  IMAD R21, R6, 0x1000, R21 ;  /* 0x0000100006157824 */ /* 0x000fe200078e0215 */
[----:B------:R-:W-:Y:S01]  /*5070*/  R2UR UR9, R14 ;  /* 0x000000000e0972ca */ /* 0x000fe200000e0000 */
[----:B------:R-:W-:Y:S01]  /*5080*/  UIADD3 UR6, UP0, UR24, 0xf0, URZ ;  /* 0x000000f018067890 */ /* 0x000fe2000ff1e03f */
[----:B------:R-:W-:Y:S01]  /*5090*/  R2UR UR5, R7 ;  /* 0x00000000070572ca */ /* 0x000fe200000e0000 */
[----:B------:R-:W-:Y:S01]  /*50a0*/  VIADD R4, R4, 0xffffffff ;  /* 0xffffffff04047836 */ /* 0x000fe20000000000 */
[----:B------:R-:W-:Y:S01]  /*50b0*/  R2UR UR8, R21 ;  /* 0x00000000150872ca */ /* 0x000fe200000e0000 */
[----:B------:R-:W-:Y:S01]  /*50c0*/  UIADD3.X UR7, URZ, UR25, URZ, UP0, !UPT ;  /* 0x000000193f077290 */ /* 0x000fe200087fe43f */
[----:B------:R-:W-:Y:S01]  /*50d0*/  R2UR UR11, R20 ;  /* 0x00000000140b72ca */ /* 0x000fe200000e0000 */
[----:B------:R-:W-:Y:S01]  /*50e0*/  UIADD3 UR26, UP1, UR24, 0x1f0, URZ ;  /* 0x000001f0181a7890 */ /* 0x000fe2000ff3e03f */
[----:B------:R-:W-:Y:S01]  /*50f0*/  R2UR UR12, R8 ;  /* 0x00000000080c72ca */ /* 0x000fe200000e0000 */
[----:B------:R-:W-:Y:S01]  /*5100*/  VIADD R6, R6, 0x1 ;  /* 0x0000000106067836 */ /* 0x000fe20000000000 */
[----:B------:R-:W-:Y:S01]  /*5110*/  R2UR UR20, R22 ;  /* 0x00000000161472ca */ /* 0x000fe200000e0000 */
[----:B------:R-:W-:Y:S01]  /*5120*/  UIADD3.X UR27, URZ, UR25, URZ, UP1, !UPT ;  /* 0x000000193f1b7290 */ /* 0x000fe20008ffe43f */
[----:B------:R-:W-:Y:S01]  /*5130*/  R2UR UR21, R18 ;  /* 0x00000000121572ca */ /* 0x000fe200000e0000 */
[----:B------:R-:W-:Y:S01]  /*5140*/  UMOV UR14, 0x0 ;  /* 0x00000000000e7882 */ /* 0x000fe20000000000 */
[----:B------:R-:W-:Y:S01]  /*5150*/  ISETP.GT.AND P3, PT, R4, 0x1, PT ;  /* 0x000000010400780c */ /* 0x000fe20003f64270 */
[----:B------:R-:W-:Y:S01]  /*5160*/  UIADD3 UR16, UR5, 0x200, URZ ;  /* 0x0000020005107890 */ /* 0x000fe2000fffe03f */
[----:B------:R-:W-:Y:S01]  /*5170*/  ISETP.NE.AND P1, PT, R6, 0x12, PT ;  /* 0x000000120600780c */ /* 0x000fe20003f25270 */
[----:B------:R-:W-:Y:S01]  /*5180*/  UIADD3 UR5, UR5, 0x1200, URZ ;  /* 0x0000120005057890 */ /* 0x000fe2000fffe03f */
[----:B------:R-:W-:Y:S01]  /*5190*/  VIADD R20, R20, 0x20 ;  /* 0x0000002014147836 */ /* 0x000fe20000000000 */
[----:B------:R-:W-:Y:S01]  /*51a0*/  UIADD3 UR17, UR8, 0x24200, URZ ;  /* 0x0002420008117890 */ /* 0x000fe2000fffe03f */
[----:B------:R-:W-:Y:S01]  /*51b0*/  SEL R14, RZ, 0x1, P1 ;  /* 0x00000001ff0e7807 */ /* 0x000fe20000800000 */
[----:B------:R-:W-:Y:S01]  /*51c0*/  UMOV UR15, 0x10000000 ;  /* 0x10000000000f7882 */ /* 0x000fe20000000000 */
[----:B------:R-:W-:Y:S01]  /*51d0*/  UMOV UR8, UR16 ;  /* 0x0000001000087c82 */ /* 0x000fe20008000000 */
[----:B------:R-:W-:Y:S01]  /*51e0*/  SEL R6, R6, RZ, P1 ;  /* 0x000000ff06067207 */ /* 0x000fe20000800000 */
[----:B------:R0:W-:Y:S01]  /*51f0*/  UTMALDG.3D [UR8], [UR6], desc[UR14] ;  /* 0x00000e08060075b4 */ /* 0x0001e20008011000 */
[----:B------:R-:W-:Y:S01]  /*5200*/  LOP3.LUT R5, R5, R14, RZ, 0x3c, !PT ;  /* 0x0000000e05057212 */ /* 0x000fe200078e3cff */
[----:B0-----:R-:W-:Y:S01]  /*5210*/  UMOV UR8, UR5 ;  /* 0x0000000500087c82 */ /* 0x001fe20008000000 */
[----:B------:R-:W-:-:S02]  /*5220*/  UMOV UR10, UR20 ;  /* 0x00000014000a7c82 */ /* 0x000fc40008000000 */
[----:B------:R0:W-:Y:S02]  /*5230*/  UTMALDG.3D [UR8], [UR6], desc[UR14] ;  /* 0x00000e08060075b4 */ /* 0x0001e40008011000 */
[----:B0-----:R-:W-:Y:S01]  /*5240*/  UMOV UR8, UR17 ;  /* 0x0000001100087c82 */ /* 0x001fe20008000000 */
[----:B------:R-:W-:Y:S02]  /*5250*/  UMOV UR10, UR21 ;  /* 0x00000015000a7c82 */ /* 0x000fe40008000000 */
[----:B------:R0:W-:Y:S02]  /*5260*/  UTMALDG.3D [UR8], [UR26], desc[UR14] ;  /* 0x00000e081a0075b4 */ /* 0x0001e40008011000 */
[----:B0-----:R-:W-:Y:S05]  /*5270*/  @P3 BRA `(.L_x_106) ;  /* 0xfffffffc00343947 */ /* 0x001fea000383ffff */
.L_x_102:
[----:B------:R-:W-:Y:S05]  /*5280*/  BSYNC B1 ;  /* 0x0000000000017941 */ /* 0x000fea0003800000 */
.L_x_101:
[----:B------:R-:W-:Y:S01]  /*5290*/  LOP3.LUT P3, RZ, R13, 0xff, RZ, 0xc0, !PT ;  /* 0x000000ff0dff7812 */ /* 0x000fe2000786c0ff */
[----:B------:R-:W-:Y:S01]  /*52a0*/  IMAD.IADD R12, R3, 0x1, R12 ;  /* 0x00000001030c7824 */ /* 0x000fe200078e020c */
[----:B------:R-:W-:Y:S01]  /*52b0*/  IADD3 R16, P4, R16, UR22, RZ ;  /* 0x0000001610107c10 */ /* 0x000fe2000ff9e0ff */
[----:B------:R-:W-:Y:S01]  /*52c0*/  ULDC.64 UR6, c[0x0][0x650] ;  /* 0x0001940000067ab9 */ /* 0x000fe20000000a00 */
[----:B------:R-:W-:Y:S01]  /*52d0*/  BSSY B1, `(.L_x_107) ;  /* 0x000006a000017945 */ /* 0x000fe20003800000 */
[----:B------:R-:W-:Y:S01]  /*52e0*/  IMAD.MOV.U32 R9, RZ, RZ, -0x1 ;  /* 0xffffffffff097424 */ /* 0x000fe200078e00ff */
[----:B------:R-:W-:Y:S01]  /*52f0*/  ISETP.GT.U32.AND P1, PT, R12, 0x11, PT ;  /* 0x000000110c00780c */ /* 0x000fe20003f24070 */
[----:B------:R-:W-:Y:S01]  /*5300*/  IMAD.MOV.U32 R8, RZ, RZ, -0x1 ;  /* 0xffffffffff087424 */ /* 0x000fe200078e00ff */
[----:B------:R-:W-:Y:S02]  /*5310*/  IADD3.X R17, R17, UR13, RZ, P4, !PT ;  /* 0x0000000d11117c10 */ /* 0x000fe4000a7fe4ff */
[----:B------:R-:W-:-:S02]  /*5320*/  ISETP.LT.U32.AND P1, PT, R3, 0x12, P1 ;  /* 0x000000120300780c */ /* 0x000fc40000f21070 */
[----:B------:R-:W-:Y:S01]  /*5330*/  PRMT R13, RZ, 0x7610, R13 ;  /* 0x00007610ff0d7816 */ /* 0x000fe2000000000d */
[----:B------:R-:W0:Y:S01]  /*5340*/  @P3 S2R R5, SR_CgaCtaId ;  /* 0x0000000000053919 */ /* 0x000e220000008800 */
[----:B------:R-:W-:-:S04]  /*5350*/  @P3 MOV R4, 0x400 ;  /* 0x0000040000043802 */ /* 0x000fc80000000f00 */
[----:B0-----:R-:W-:Y:S01]  /*5360*/  @P3 LEA R6, R5, R4, 0x18 ;  /* 0x0000000405063211 */ /* 0x001fe200078ec0ff */
[----:B------:R-:W-:-:S03]  /*5370*/  IMAD.WIDE.U32 R4, R12, 0x38e38e39, RZ ;  /* 0x38e38e390c047825 */ /* 0x000fc600078e00ff */
[----:B------:R0:W-:Y:S01]  /*5380*/  @P3 SYNCS.ARRIVE.TRANS64.A1T0 RZ, [R6+URZ+0x138], RZ ;  /* 0x000138ff06ff39a7 */ /* 0x0001e2000810003f */
[----:B------:R-:W-:Y:S02]  /*5390*/  ISETP.GE.U32.AND P3, PT, R3, 0x12, PT ;  /* 0x000000120300780c */ /* 0x000fe40003f66070 */
[----:B------:R-:W-:Y:S02]  /*53a0*/  SHF.R.U32.HI R7, RZ, 0x2, R5 ;  /* 0x00000002ff077819 */ /* 0x000fe40000011605 */
[----:B------:R-:W-:Y:S02]  /*53b0*/  SEL R5, RZ, 0x1, !P1 ;  /* 0x00000001ff057807 */ /* 0x000fe40004800000 */
[----:B------:R-:W-:Y:S01]  /*53c0*/  ISETP.GE.U32.AND P1, PT, R16, UR6, PT ;  /* 0x0000000610007c0c */ /* 0x000fe2000bf26070 */
[----:B------:R-:W-:Y:S01]  /*53d0*/  IMAD R12, R7, -0x12, R12 ;  /* 0xffffffee070c7824 */ /* 0x000fe200078e020c */
[----:B------:R-:W-:Y:S02]  /*53e0*/  LOP3.LUT R0, R0, R5, RZ, 0x3c, !PT ;  /* 0x0000000500007212 */ /* 0x000fe400078e3cff */
[----:B------:R-:W-:-:S02]  /*53f0*/  ISETP.GE.U32.AND.EX P1, PT, R17, UR7, PT, P1 ;  /* 0x0000000711007c0c */ /* 0x000fc4000bf26110 */
[----:B------:R-:W-:Y:S02]  /*5400*/  PRMT R4, RZ, 0x7610, R4 ;  /* 0x00007610ff047816 */ /* 0x000fe40000000004 */
[----:B------:R-:W-:Y:S01]  /*5410*/  @P3 LOP3.LUT R0, R0, 0x1, R7, 0x78, !PT ;  /* 0x0000000100003812 */ /* 0x000fe200078e7807 */
[----:B------:R-:W-:-:S08]  /*5420*/  IMAD.MOV.U32 R7, RZ, RZ, -0x1 ;  /* 0xffffffffff077424 */ /* 0x000fd000078e00ff */
[----:B0-----:R-:W-:Y:S05]  /*5430*/  @P1 BRA `(.L_x_108) ;  /* 0x00000004004c1947 */ /* 0x001fea0003800000 */
[----:B------:R-:W-:Y:S01]  /*5440*/  ULDC.64 UR6, c[0x0][0x628] ;  /* 0x00018a0000067ab9 */ /* 0x000fe20000000a00 */
[----:B------:R-:W0:Y:S01]  /*5450*/  S2R R15, SR_CTAID.X ;  /* 0x00000000000f7919 */ /* 0x000e220000002500 */
[----:B------:R-:W-:Y:S01]  /*5460*/  ISETP.NE.U32.AND P1, PT, RZ, UR6, PT ;  /* 0x00000006ff007c0c */ /* 0x000fe2000bf25070 */
[----:B------:R-:W-:Y:S01]  /*5470*/  ULDC UR8, c[0x0][0x630] ;  /* 0x00018c0000087ab9 */ /* 0x000fe20000000800 */
[----:B------:R-:W-:Y:S01]  /*5480*/  IMAD.MOV.U32 R4, RZ, RZ, R16 ;  /* 0x000000ffff047224 */ /* 0x000fe200078e0010 */
[----:B------:R-:W1:Y:S01]  /*5490*/  S2R R14, SR_CTAID.Y ;  /* 0x00000000000e7919 */ /* 0x000e620000002600 */
[----:B------:R-:W-:Y:S01]  /*54a0*/  ISETP.NE.AND.EX P1, PT, RZ, UR7, PT, P1 ;  /* 0x00000007ff007c0c */ /* 0x000fe2000bf25310 */
[----:B------:R-:W-:-:S12]  /*54b0*/  IMAD.MOV.U32 R5, RZ, RZ, R17 ;  /* 0x000000ffff057224 */ /* 0x000fd800078e0011 */
[----:B------:R-:W-:Y:S05]  /*54c0*/  @!P1 BRA `(.L_x_109) ;  /* 0x0000000000289947 */ /* 0x000fea0003800000 */
[----:B------:R-:W-:Y:S02]  /*54d0*/  ULDC UR5, c[0x0][0x634] ;  /* 0x00018d0000057ab9 */ /* 0x000fe40000000800 */
[----:B------:R-:W-:-:S05]  /*54e0*/  IADD3 R9, P1, R16, UR5, RZ ;  /* 0x0000000510097c10 */ /* 0x000fca000ff3e0ff */
[----:B------:R-:W-:-:S04]  /*54f0*/  IMAD.X R21, RZ, RZ, R17, P1 ;  /* 0x000000ffff157224 */ /* 0x000fc800008e0611 */
[----:B------:R-:W-:-:S04]  /*5500*/  IMAD.WIDE.U32 R6, R21, UR6, RZ ;  /* 0x0000000615067c25 */ /* 0x000fc8000f8e00ff */
[----:B------:R-:W-:-:S04]  /*5510*/  IMAD.WIDE.U32 R6, P1, R9, UR7, R6 ;  /* 0x0000000709067c25 */ /* 0x000fc8000f820006 */
[----:B------:R-:W-:-:S04]  /*5520*/  IMAD.WIDE.U32 R8, R9, UR6, RZ ;  /* 0x0000000609087c25 */ /* 0x000fc8000f8e00ff */
[----:B------:R-:W-:Y:S01]  /*5530*/  IMAD.X R5, RZ, RZ, RZ, P1 ;  /* 0x000000ffff057224 */ /* 0x000fe200008e06ff */
[----:B------:R-:W-:Y:S01]  /*5540*/  IADD3 RZ, P1, R9, R6, RZ ;  /* 0x0000000609ff7210 */ /* 0x000fe20007f3e0ff */
[----:B------:R-:W-:-:S04]  /*5550*/  IMAD.MOV.U32 R4, RZ, RZ, R7 ;  /* 0x000000ffff047224 */ /* 0x000fc800078e0007 */
[----:B------:R-:W-:-:S08]  /*5560*/  IMAD.WIDE.U32.X R4, R21, UR7, R4, P1 ;  /* 0x0000000715047c25 */ /* 0x000fd000088e0404 */
.L_x_109:
[--C-:B------:R-:W-:Y:S01]  /*5570*/  SHF.R.U64 R8, R4, UR8, R5.reuse ;  /* 0x0000000804087c19 */ /* 0x100fe20008001205 */
[----:B------:R-:W-:Y:S01]  /*5580*/  ULDC.64 UR6, c[0x0][0x620] ;  /* 0x0001880000067ab9 */ /* 0x000fe20000000a00 */
[----:B------:R-:W-:Y:S01]  /*5590*/  SHF.R.U32.HI R4, RZ, UR8, R5 ;  /* 0x00000008ff047c19 */ /* 0x000fe20008011605 */
[----:B------:R-:W-:Y:S01]  /*55a0*/  ULDC UR5, c[0x0][0x150] ;  /* 0x0000540000057ab9 */ /* 0x000fe20000000800 */
[----:B------:R-:W-:Y:S01]  /*55b0*/  IADD3 R7, P1, RZ, -R8, RZ ;  /* 0x80000008ff077210 */ /* 0x000fe20007f3e0ff */
[----:B------:R-:W2:Y:S01]  /*55c0*/  LDC R24, c[0x0][0x144] ;  /* 0x00005100ff187b82 */ /* 0x000ea20000000800 */
[----:B0-----:R-:W-:Y:S01]  /*55d0*/  I2FP.F32.U32 R9, R15 ;  /* 0x0000000f00097245 */ /* 0x001fe20000201000 */
[----:B------:R-:W-:Y:S02]  /*55e0*/  ULDC.64 UR8, c[0x0][0x640] ;  /* 0x0001900000087ab9 */ /* 0x000fe40000000a00 */
[----:B------:R-:W-:Y:S01]  /*55f0*/  IMAD.X R4, RZ, RZ, ~R4, P1 ;  /* 0x000000ffff047224 */ /* 0x000fe200008e0e04 */
[----:B------:R-:W-:-:S03]  /*5600*/  ISETP.NE.U32.AND P1, PT, RZ, UR8, PT ;  /* 0x00000008ff007c0c */ /* 0x000fc6000bf25070 */
[----:B------:R-:W-:Y:S01]  /*5610*/  IMAD R6, R4, UR6, RZ ;  /* 0x0000000604067c24 */ /* 0x000fe2000f8e02ff */
[----:B------:R-:W0:Y:S01]  /*5620*/  LDC R21, c[0x0][0x148] ;  /* 0x00005200ff157b82 */ /* 0x000e220000000800 */
[C---:B------:R-:W-:Y:S01]  /*5630*/  IMAD.WIDE.U32 R4, R7.reuse, UR6, R16 ;  /* 0x0000000607047c25 */ /* 0x040fe2000f8e0010 */
[----:B------:R-:W-:Y:S01]  /*5640*/  ULDC UR6, c[0x0][0x154] ;  /* 0x0000550000067ab9 */ /* 0x000fe20000000800 */
[----:B------:R-:W-:Y:S02]  /*5650*/  ISETP.NE.AND.EX P1, PT, RZ, UR9, PT, P1 ;  /* 0x00000009ff007c0c */ /* 0x000fe4000bf25310 */
[----:B------:R-:W-:Y:S02]  /*5660*/  IMAD R7, R7, UR7, R6 ;  /* 0x0000000707077c24 */ /* 0x000fe4000f8e0206 */
[----:B------:R-:W-:Y:S01]  /*5670*/  FMUL R6, R9, UR5 ;  /* 0x0000000509067c20 */ /* 0x000fe20008400000 */
[----:B------:R-:W-:Y:S01]  /*5680*/  ULDC UR5, c[0x0][0x618] ;  /* 0x0001860000057ab9 */ /* 0x000fe20000000800 */
[----:B------:R-:W-:Y:S01]  /*5690*/  ULDC UR7, c[0x0][0x608] ;  /* 0x0001820000077ab9 */ /* 0x000fe20000000800 */
[----:B------:R-:W-:-:S03]  /*56a0*/  IMAD.IADD R5, R5, 0x1, R7 ;  /* 0x0000000105057824 */ /* 0x000fc600078e0207 */
[----:B------:R-:W3:Y:S02]  /*56b0*/  F2I.U32.TRUNC.NTZ R6, R6 ;  /* 0x0000000600067305 */ /* 0x000ee4000020f000 */
[----:B------:R-:W-:Y:S02]  /*56c0*/  SHF.R.U64 R9, R4, UR5, R5 ;  /* 0x0000000504097c19 */ /* 0x000fe40008001205 */
[----:B-1----:R-:W-:-:S05]  /*56d0*/  I2FP.F32.U32 R4, R14 ;  /* 0x0000000e00047245 */ /* 0x002fca0000201000 */
[----:B------:R-:W-:Y:S01]  /*56e0*/  FMUL R22, R4, UR6 ;  /* 0x0000000604167c20 */ /* 0x000fe20008400000 */
[----:B------:R-:W-:Y:S01]  /*56f0*/  SHF.R.U32.HI R4, RZ, UR5, R5 ;  /* 0x00000005ff047c19 */ /* 0x000fe20008011605 */
[----:B------:R-:W-:-:S03]  /*5700*/  ULDC UR5, c[0x0][0x658] ;  /* 0x0001960000057ab9 */ /* 0x000fc60000000800 */
[--C-:B------:R-:W-:Y:S01]  /*5710*/  SHF.R.U64 R20, R9, UR7, R4.reuse ;  /* 0x0000000709147c19 */ /* 0x100fe20008001204 */
[----:B------:R-:W1:Y:S01]  /*5720*/  F2I.U32.TRUNC.NTZ R22, R22 ;  /* 0x0000001600167305 */ /* 0x000e62000020f000 */
[----:B------:R-:W-:Y:S01]  /*5730*/  SHF.R.U32.HI R5, RZ, UR7, R4 ;  /* 0x00000007ff057c19 */ /* 0x000fe20008011604 */
[----:B---3--:R-:W-:-:S03]  /*5740*/  IMAD.MOV R6, RZ, RZ, -R6 ;  /* 0x000000ffff067224 */ /* 0x008fc600078e0a06 */
[----:B------:R-:W-:Y:S01]  /*5750*/  SHF.R.U64 R18, R20, UR5, R5 ;  /* 0x0000000514127c19 */ /* 0x000fe20008001205 */
[----:B--2---:R-:W-:Y:S01]  /*5760*/  IMAD R15, R24, R6, R15 ;  /* 0x00000006180f7224 */ /* 0x004fe200078e020f */
[----:B------:R-:W-:-:S03]  /*5770*/  SHF.R.U32.HI R23, RZ, UR5, R5 ;  /* 0x00000005ff177c19 */ /* 0x000fc60008011605 */
[----:B------:R-:W-:Y:S02]  /*5780*/  IMAD.MOV.U32 R4, RZ, RZ, R18 ;  /* 0x000000ffff047224 */ /* 0x000fe400078e0012 */
[----:B------:R-:W-:Y:S01]  /*5790*/  IMAD.MOV.U32 R5, RZ, RZ, R23 ;  /* 0x000000ffff057224 */ /* 0x000fe200078e0017 */
[----:B-1----:R-:W-:Y:S06]  /*57a0*/  @!P1 BRA `(.L_x_110) ;  /* 0x0000000000289947 */ /* 0x002fec0003800000 */
[----:B------:R-:W-:Y:S02]  /*57b0*/  ULDC UR5, c[0x0][0x64c] ;  /* 0x0001930000057ab9 */ /* 0x000fe40000000800 */
[----:B------:R-:W-:-:S05]  /*57c0*/  IADD3 R5, P1, R18, UR5, RZ ;  /* 0x0000000512057c10 */ /* 0x000fca000ff3e0ff */
[----:B------:R-:W-:-:S04]  /*57d0*/  IMAD.X R23, RZ, RZ, R23, P1 ;  /* 0x000000ffff177224 */ /* 0x000fc800008e0617 */
[----:B------:R-:W-:-:S04]  /*57e0*/  IMAD.WIDE.U32 R6, R23, UR8, RZ ;  /* 0x0000000817067c25 */ /* 0x000fc8000f8e00ff */
[----:B------:R-:W-:-:S04]  /*57f0*/  IMAD.WIDE.U32 R6, P1, R5, UR9, R6 ;  /* 0x0000000905067c25 */ /* 0x000fc8000f820006 */
[----:B------:R-:W-:-:S04]  /*5800*/  IMAD.WIDE.U32 R4, R5, UR8, RZ ;  /* 0x0000000805047c25 */ /* 0x000fc8000f8e00ff */
[----:B------:R-:W-:Y:S01]  /*5810*/  IMAD.MOV.U32 R4, RZ, RZ, R7 ;  /* 0x000000ffff047224 */ /* 0x000fe200078e0007 */
[----:B------:R-:W-:Y:S01]  /*5820*/  IADD3 RZ, P3, R5, R6, RZ ;  /* 0x0000000605ff7210 */ /* 0x000fe20007f7e0ff */
[----:B------:R-:W-:-:S04]  /*5830*/  IMAD.X R5, RZ, RZ, RZ, P1 ;  /* 0x000000ffff057224 */ /* 0x000fc800008e06ff */
[----:B------:R-:W-:-:S08]  /*5840*/  IMAD.WIDE.U32.X R4, R23, UR9, R4, P3 ;  /* 0x0000000917047c25 */ /* 0x000fd000098e0404 */
.L_x_110:
[----:B------:R-:W-:Y:S01]  /*5850*/  ISETP.NE.AND P1, PT, R2, 0x1, PT ;  /* 0x000000010200780c */ /* 0x000fe20003f25270 */
[----:B------:R-:W-:Y:S01]  /*5860*/  ULDC UR5, c[0x0][0x648] ;  /* 0x0001920000057ab9 */ /* 0x000fe20000000800 */
[----:B------:R-:W-:Y:S01]  /*5870*/  LOP3.LUT R20, R20, UR18, RZ, 0xc0, !PT ;  /* 0x0000001214147c12 */ /* 0x000fe2000f8ec0ff */
[----:B------:R-:W-:Y:S01]  /*5880*/  IMAD.MOV R22, RZ, RZ, -R22 ;  /* 0x000000ffff167224 */ /* 0x000fe200078e0a16 */
[----:B------:R-:W-:Y:S01]  /*5890*/  SHF.R.U64 R5, R4, UR5, R5 ;  /* 0x0000000504057c19 */ /* 0x000fe20008001205 */
[----:B------:R-:W-:Y:S01]  /*58a0*/  ULDC UR5, c[0x0][0x638] ;  /* 0x00018e0000057ab9 */ /* 0x000fe20000000800 */
[----:B------:R-:W-:Y:S01]  /*58b0*/  LOP3.LUT R9, R9, UR4, RZ, 0xc0, !PT ;  /* 0x0000000409097c12 */ /* 0x000fe2000f8ec0ff */
[----:B------:R-:W-:Y:S01]  /*58c0*/  ULDC UR6, c[0x0][0x610] ;  /* 0x0001840000067ab9 */ /* 0x000fe20000000800 */
[----:B------:R-:W-:Y:S02]  /*58d0*/  IMAD.MOV.U32 R4, RZ, RZ, 0x1 ;  /* 0x00000001ff047424 */ /* 0x000fe400078e00ff */
[----:B------:R-:W-:-:S02]  /*58e0*/  IMAD.MOV R7, RZ, RZ, -R5 ;  /* 0x000000ffff077224 */ /* 0x000fc400078e0a05 */
[----:B------:R-:W-:Y:S02]  /*58f0*/  IMAD R20, R5, UR19, R20 ;  /* 0x0000001305147c24 */ /* 0x000fe4000f8e0214 */
[----:B0-----:R-:W-:Y:S02]  /*5900*/  @P1 IMAD R15, R21, R22, R14 ;  /* 0x00000016150f1224 */ /* 0x001fe400078e020e */
[----:B------:R-:W-:Y:S01]  /*5910*/  IMAD R18, R7, UR5, R18 ;  /* 0x0000000507127c24 */ /* 0x000fe2000f8e0212 */
[----:B------:R-:W-:Y:S01]  /*5920*/  ULDC UR5, c[0x0][0x600] ;  /* 0x0001800000057ab9 */ /* 0x000fe20000000800 */
[----:B------:R-:W-:Y:S02]  /*5930*/  IMAD R15, R20, UR6, R15 ;  /* 0x00000006140f7c24 */ /* 0x000fe4000f8e020f */
[----:B------:R-:W-:-:S05]  /*5940*/  IMAD R18, R18, UR5, R9 ;  /* 0x0000000512127c24 */ /* 0x000fca000f8e0209 */
[----:B------:R-:W-:Y:S02]  /*5950*/  SEL R9, R18, R15, !P1 ;  /* 0x0000000f12097207 */ /* 0x000fe40004800000 */
[----:B------:R-:W-:-:S07]  /*5960*/  SEL R7, R15, R18, !P1 ;  /* 0x000000120f077207 */ /* 0x000fce0004800000 */
.L_x_108:
[----:B------:R-:W-:Y:S05]  /*5970*/  BSYNC B1 ;  /* 0x0000000000017941 */ /* 0x000fea0003800000 */
.L_x_107:
[----:B------:R-:W-:-:S13]  /*5980*/  LOP3.LUT P1, RZ, R4, 0xff, RZ, 0xc0, !PT ;  /* 0x000000ff04ff7812 */ /* 0x000fda000782c0ff */
[----:B------:R-:W-:Y:S05]  /*5990*/  @P1 BRA `(.L_x_111) ;  /* 0xfffffff400301947 */ /* 0x000fea000383ffff */
[----:B------:R-:W-:Y:S05]  /*59a0*/  BSYNC B0 ;  /* 0x0000000000007941 */ /* 0x000fea0003800000 */
.L_x_99:
[----:B------:R-:W-:-:S03]  /*59b0*/  UMOV UR5, 0xffffffff ;  /* 0xffffffff00057882 */ /* 0x000fc60000000000 */
[----:B------:R-:W-:Y:S05]  /*59c0*/  BRA.DIV UR5, `(.L_x_112) ;  /* 0x0000000e05107947 */ /* 0x000fea000b800000 */
[----:B------:R-:W-:-:S13]  /*59d0*/  ELECT P6, URZ, PT ;  /* 0x00000000003f782f */ /* 0x000fda00038c0000 */
.L_x_140:
[----:B------:R-:W-:Y:S04]  /*59e0*/  BSSY B0, `(.L_x_113) ;  /* 0x00000a9000007945 */ /* 0x000fe80003800000 */
[----:B------:R-:W-:Y:S05]  /*59f0*/  @!P6 BRA `(.L_x_114) ;  /* 0x00000008009ce947 */ /* 0x000fea0003800000 */
[----:B------:R-:W-:-:S04]  /*5a00*/  LOP3.LUT R19, R19, 0x2, RZ, 0xfc, !PT ;  /* 0x0000000213137812 */ /* 0x000fc800078efcff */
[----:B------:R-:W-:-:S13]  /*5a10*/  ISETP.NE.AND P0, PT, R19, 0x3, PT ;  /* 0x000000031300780c */ /* 0x000fda0003f05270 */
[----:B------:R-:W-:Y:S05]  /*5a20*/  @!P0 BRA `(.L_x_115) ;  /* 0x0000000000048947 */ /* 0x000fea0003800000 */
[----:B------:R-:W-:Y:S01]  /*5a30*/  BPT.TRAP 0x1 ;  /* 0x000000040000795c */ /* 0x000fe20000300000 */
.L_x_115:
[----:B------:R-:W0:Y:S01]  /*5a40*/  S2R R3, SR_CgaCtaId ;  /* 0x0000000000037919 */ /* 0x000e220000008800 */
[----:B------:R-:W-:-:S04]  /*5a50*/  MOV R2, 0x400 ;  /* 0x0000040000027802 */ /* 0x000fc80000000f00 */
[----:B0-----:R-:W-:Y:S02]  /*5a60*/  LEA R3, R3, R2, 0x18 ;  /* 0x0000000203037211 */ /* 0x001fe400078ec0ff */
[----:B------:R-:W-:-:S03]  /*5a70*/  SHF.L.U32 R2, R0, 0x1f, RZ ;  /* 0x0000001f00027819 */ /* 0x000fc600000006ff */
[----:B------:R-:W-:-:S04]  /*5a80*/  VIADD R3, R3, 0x90 ;  /* 0x0000009003037836 */ /* 0x000fc80000000000 */
[C---:B------:R-:W-:Y:S02]  /*5a90*/  IMAD R7, R12.reuse, 0x8, R3 ;  /* 0x000000080c077824 */ /* 0x040fe400078e0203 */
[----:B------:R-:W-:Y:S02]  /*5aa0*/  VIADD R12, R12, 0x1 ;  /* 0x000000010c0c7836 */ /* 0x000fe40000000000 */
[----:B------:R-:W0:Y:S03]  /*5ab0*/  SYNCS.PHASECHK.TRANS64.TRYWAIT P0, [R7+URZ], R2 ;  /* 0x00000002070075a7 */ /* 0x000e26000800017f */
[----:B------:R-:W-:-:S04]  /*5ac0*/  ISETP.NE.AND P1, PT, R12, 0x12, PT ;  /* 0x000000120c00780c */ /* 0x000fc80003f25270 */
[----:B------:R-:W-:Y:S02]  /*5ad0*/  SEL R5, RZ, 0x1, P1 ;  /* 0x00000001ff057807 */ /* 0x000fe40000800000 */
[----:B------:R-:W-:Y:S02]  /*5ae0*/  SEL R12, R12, RZ, P1 ;  /* 0x000000ff0c0c7207 */ /* 0x000fe40000800000 */
[----:B------:R-:W-:-:S03]  /*5af0*/  LOP3.LUT R5, R0, R5, RZ, 0x3c, !PT ;  /* 0x0000000500057212 */ /* 0x000fc600078e3cff */
[----:B------:R-:W-:Y:S01]  /*5b00*/  IMAD R9, R12, 0x8, R3 ;  /* 0x000000080c097824 */ /* 0x000fe200078e0203 */
[----:B------:R-:W-:Y:S01]  /*5b10*/  SHF.L.U32 R4, R5, 0x1f, RZ ;  /* 0x0000001f05047819 */ /* 0x000fe200000006ff */
[----:B0-----:R-:W-:Y:S06]  /*5b20*/  @!P0 BRA `(.L_x_116) ;  /* 0x0000000800d88947 */ /* 0x001fec0003800000 */
.L_x_141:
[----:B------:R-:W1:Y:S01]  /*5b30*/  SYNCS.PHASECHK.TRANS64.TRYWAIT P0, [R9+URZ], R4 ;  /* 0x00000004090075a7 */ /* 0x000e62000800017f */
[----:B------:R-:W-:-:S05]  /*5b40*/  VIADD R0, R12, 0x1 ;  /* 0x000000010c007836 */ /* 0x000fca0000000000 */
[----:B------:R-:W-:-:S04]  /*5b50*/  ISETP.NE.AND P1, PT, R0, 0x12, PT ;  /* 0x000000120000780c */ /* 0x000fc80003f25270 */
[----:B0-----:R-:W-:Y:S02]  /*5b60*/  SEL R2, RZ, 0x1, P1 ;  /* 0x00000001ff027807 */ /* 0x001fe40000800000 */
[----:B------:R-:W-:Y:S02]  /*5b70*/  SEL R0, R0, RZ, P1 ;  /* 0x000000ff00007207 */ /* 0x000fe40000800000 */
[----:B------:R-:W-:-:S03]  /*5b80*/  LOP3.LUT R7, R5, R2, RZ, 0x3c, !PT ;  /* 0x0000000205077212 */ /* 0x000fc600078e3cff */
[----:B------:R-:W-:Y:S01]  /*5b90*/  IMAD R6, R0, 0x8, R3 ;  /* 0x0000000800067824 */ /* 0x000fe200078e0203 */
[----:B------:R-:W-:Y:S01]  /*5ba0*/  SHF.L.U32 R5, R7, 0x1f, RZ ;  /* 0x0000001f07057819 */ /* 0x000fe200000006ff */
[----:B-1----:R-:W-:Y:S06]  /*5bb0*/  @!P0 BRA `(.L_x_117) ;  /* 0x0000000800c88947 */ /* 0x002fec0003800000 */
.L_x_142:
[----:B------:R-:W1:Y:S01]  /*5bc0*/  SYNCS.PHASECHK.TRANS64.TRYWAIT P0, [R6+URZ], R5 ;  /* 0x00000005060075a7 */ /* 0x000e62000800017f */
[----:B------:R-:W-:-:S05]  /*5bd0*/  VIADD R0, R0, 0x1 ;  /* 0x0000000100007836 */ /* 0x000fca0000000000 */
[----:B------:R-:W-:-:S04]  /*5be0*/  ISETP.NE.AND P1, PT, R0, 0x12, PT ;  /* 0x000000120000780c */ /* 0x000fc80003f25270 */
[----:B------:R-:W-:Y:S02]  /*5bf0*/  SEL R2, RZ, 0x1, P1 ;  /* 0x00000001ff027807 */ /* 0x000fe40000800000 */
[----:B------:R-:W-:Y:S02]  /*5c00*/  SEL R0, R0, RZ, P1 ;  /* 0x000000ff00007207 */ /* 0x000fe40000800000 */
[----:B------:R-:W-:-:S03]  /*5c10*/  LOP3.LUT R7, R7, R2, RZ, 0x3c, !PT ;  /* 0x0000000207077212 */ /* 0x000fc600078e3cff */
[----:B0-----:R-:W-:Y:S01]  /*5c20*/  IMAD R9, R0, 0x8, R3 ;  /* 0x0000000800097824 */ /* 0x001fe200078e0203 */
[----:B------:R-:W-:Y:S01]  /*5c30*/  SHF.L.U32 R4, R7, 0x1f, RZ ;  /* 0x0000001f07047819 */ /* 0x000fe200000006ff */
[----:B-1----:R-:W-:Y:S06]  /*5c40*/  @!P0 BRA `(.L_x_118) ;  /* 0x0000000800b88947 */ /* 0x002fec0003800000 */
.L_x_143:
        /* <DEDUP_REMOVED lines=9> */
.L_x_144:
        /* <DEDUP_REMOVED lines=9> */
.L_x_145:
        /* <DEDUP_REMOVED lines=9> */
.L_x_146:
        /* <DEDUP_REMOVED lines=9> */
.L_x_147:
        /* <DEDUP_REMOVED lines=9> */
.L_x_148:
        /* <DEDUP_REMOVED lines=9> */
.L_x_149:
        /* <DEDUP_REMOVED lines=9> */
.L_x_150:
        /* <DEDUP_REMOVED lines=9> */
.L_x_151:
        /* <DEDUP_REMOVED lines=9> */
.L_x_152:
        /* <DEDUP_REMOVED lines=9> */
.L_x_153:
        /* <DEDUP_REMOVED lines=9> */
.L_x_154:
        /* <DEDUP_REMOVED lines=9> */
.L_x_155:
        /* <DEDUP_REMOVED lines=9> */
.L_x_156:
[----:B------:R-:W1:Y:S01]  /*63a0*/  SYNCS.PHASECHK.TRANS64.TRYWAIT P0, [R6+URZ], R5 ;  /* 0x00000005060075a7 */ /* 0x000e62000800017f */
[----:B------:R-:W-:-:S05]  /*63b0*/  VIADD R0, R0, 0x1 ;  /* 0x0000000100007836 */ /* 0x000fca0000000000 */
[----:B------:R-:W-:-:S04]  /*63c0*/  ISETP.NE.AND P1, PT, R0, 0x12, PT ;  /* 0x000000120000780c */ /* 0x000fc80003f25270 */
[----:B------:R-:W-:Y:S02]  /*63d0*/  SEL R2, RZ, 0x1, P1 ;  /* 0x00000001ff027807 */ /* 0x000fe40000800000 */
[----:B------:R-:W-:Y:S02]  /*63e0*/  SEL R0, R0, RZ, P1 ;  /* 0x000000ff00007207 */ /* 0x000fe40000800000 */
[----:B------:R-:W-:Y:S01]  /*63f0*/  LOP3.LUT R2, R7, R2, RZ, 0x3c, !PT ;  /* 0x0000000207027212 */ /* 0x000fe200078e3cff */
[----:B-1----:R-:W-:Y:S06]  /*6400*/  @!P0 BRA `(.L_x_132) ;  /* 0x0000000400e08947 */ /* 0x002fec0003800000 */
.L_x_157:
[----:B------:R-:W-:Y:S01]  /*6410*/  IMAD R3, R0, 0x8, R3 ;  /* 0x0000000800037824 */ /* 0x000fe200078e0203 */
[----:B------:R-:W-:-:S07]  /*6420*/  SHF.L.U32 R0, R2, 0x1f, RZ ;  /* 0x0000001f02007819 */ /* 0x000fce00000006ff */
.L_x_133:
[----:B--2---:R2:W3:Y:S02]  /*6430*/  SYNCS.PHASECHK.TRANS64.TRYWAIT P0, [R3+URZ], R0 ;  /* 0x00000000030075a7 */ /* 0x0044e4000800017f */
[----:B---3--:R-:W-:Y:S05]  /*6440*/  @!P0 NANOSLEEP.SYNCS 0x989680 ;  /* 0x009896800000895d */ /* 0x008fea0003900000 */
[----:B------:R-:W3:Y:S02]  /*6450*/  @!P0 SYNCS.PHASECHK.TRANS64 P0, [R3+URZ], R0 ;  /* 0x00000000030085a7 */ /* 0x000ee4000800007f */
[----:B---3--:R-:W-:Y:S05]  /*6460*/  @!P0 BRA `(.L_x_133) ;  /* 0xfffffffc00f08947 */ /* 0x008fea000383ffff */
.L_x_114:
[----:B------:R-:W-:Y:S05]  /*6470*/  BSYNC B0 ;  /* 0x0000000000007941 */ /* 0x000fea0003800000 */
.L_x_113:
[----:B------:R-:W-:Y:S05]  /*6480*/  EXIT ;  /* 0x000000000000794d */ /* 0x000fea0003800000 */
.L_x_18:
[----:B---3--:R3:W4:Y:S02]  /*6490*/  SYNCS.PHASECHK.TRANS64.TRYWAIT P1, [R3+URZ], R0 ;  /* 0x00000000030075a7 */ /* 0x008724000802017f */
[----:B----4-:R-:W-:Y:S05]  /*64a0*/  @!P1 NANOSLEEP.SYNCS 0x989680 ;  /* 0x009896800000995d */ /* 0x010fea0003900000 */
[----:B------:R-:W4:Y:S02]  /*64b0*/  @!P1 SYNCS.PHASECHK.TRANS64 P1, [R3+URZ], R0 ;  /* 0x00000000030095a7 */ /* 0x000f24000802007f */
[----:B----4-:R-:W-:Y:S05]  /*64c0*/  @!P1 BRA `(.L_x_18) ;  /* 0xfffffffc00f09947 */ /* 0x010fea000383ffff */
[----:B------:R-:W-:Y:S05]  /*64d0*/  BRA `(.L_x_17) ;  /* 0xffffffac00c87947 */ /* 0x000fea000383ffff */
.L_x_23:
[----:B-1----:R-:W-:-:S04]  /*64e0*/  IMAD.U32 R4, RZ, RZ, UR4 ;  /* 0x00000004ff047e24 */ /* 0x002fc8000f8e00ff */
[----:B------:R1:W2:Y:S03]  /*64f0*/  SYNCS.PHASECHK.TRANS64.TRYWAIT P1, [R4+URZ], R3 ;  /* 0x00000003040075a7 */ /* 0x0002a6000802017f */
[----:B--2---:R-:W-:Y:S05]  /*6500*/  @!P1 NANOSLEEP.SYNCS 0x989680 ;  /* 0x009896800000995d */ /* 0x004fea0003900000 */
[----:B------:R-:W2:Y:S02]  /*6510*/  @!P1 SYNCS.PHASECHK.TRANS64 P1, [R4+URZ], R3 ;  /* 0x00000003040095a7 */ /* 0x000ea4000802007f */
[----:B--2---:R-:W-:Y:S05]  /*6520*/  @!P1 BRA `(.L_x_23) ;  /* 0xfffffffc00ec9947 */ /* 0x004fea000383ffff */
[----:B------:R-:W-:Y:S05]  /*6530*/  BRA `(.L_x_22) ;  /* 0xffffffb000607947 */ /* 0x000fea000383ffff */
.L_x_100:
[----:B------:R-:W-:Y:S01]  /*6540*/  BSSY B1, `(.L_x_134) ;  /* 0x0000006000017945 */ /* 0x000fe20003800000 */
[----:B------:R-:W-:-:S07]  /*6550*/  IMAD.MOV.U32 R15, RZ, RZ, -0x1 ;  /* 0xffffffffff0f7424 */ /* 0x000fce00078e00ff */
[----:B------:R-:W-:Y:S05]  /*6560*/  WARPSYNC.COLLECTIVE R15, `(.L_x_135) ;  /* 0x000000000f0c7348 */ /* 0x000fea0003c00000 */
[----:B------:R-:W-:Y:S02]  /*6570*/  ELECT P6, UR62, PT ;  /* 0x00000000003e782f */ /* 0x000fe400038c0000 */
[----:B------:R-:W-:Y:S01]  /*6580*/  MOV R14, UR62 ;  /* 0x0000003e000e7c02 */ /* 0x000fe20008000f00 */
[----:B------:R-:W-:Y:S10]  /*6590*/  ENDCOLLECTIVE ;  /* 0x000000000000791b */ /* 0x000ff40003800000 */
.L_x_135:
[----:B------:R-:W-:Y:S05]  /*65a0*/  BSYNC B1 ;  /* 0x0000000000017941 */ /* 0x000fea0003800000 */
.L_x_134:
[----:B------:R-:W-:Y:S05]  /*65b0*/  BRA `(.L_x_136) ;  /* 0xffffffe800347947 */ /* 0x000fea000383ffff */
.L_x_103:
[----:B0-----:R0:W1:Y:S02]  /*65c0*/  SYNCS.PHASECHK.TRANS64.TRYWAIT P1, [R14+URZ+0x90], R7 ;  /* 0x000090070e0075a7 */ /* 0x001064000802017f */
[----:B-1----:R-:W-:Y:S05]  /*65d0*/  @!P1 NANOSLEEP.SYNCS 0x989680 ;  /* 0x009896800000995d */ /* 0x002fea0003900000 */
[----:B------:R-:W1:Y:S02]  /*65e0*/  @!P1 SYNCS.PHASECHK.TRANS64 P1, [R14+URZ+0x90], R7 ;  /* 0x000090070e0095a7 */ /* 0x000e64000802007f */
[----:B-1----:R-:W-:Y:S05]  /*65f0*/  @!P1 BRA `(.L_x_103) ;  /* 0xfffffffc00f09947 */ /* 0x002fea000383ffff */
[----:B------:R-:W-:Y:S05]  /*6600*/  BRA `(.L_x_137) ;  /* 0xffffffe800707947 */ /* 0x000fea000383ffff */
.L_x_112:
[----:B------:R-:W-:Y:S01]  /*6610*/  BSSY B0, `(.L_x_138) ;  /* 0x0000006000007945 */ /* 0x000fe20003800000 */
[----:B------:R-:W-:-:S07]  /*6620*/  IMAD.MOV.U32 R15, RZ, RZ, -0x1 ;  /* 0xffffffffff0f7424 */ /* 0x000fce00078e00ff */
[----:B------:R-:W-:Y:S05]  /*6630*/  WARPSYNC.COLLECTIVE R15, `(.L_x_139) ;  /* 0x000000000f0c7348 */ /* 0x000fea0003c00000 */
[----:B------:R-:W-:Y:S02]  /*6640*/  ELECT P6, UR62, PT ;  /* 0x00000000003e782f */ /* 0x000fe400038c0000 */
[----:B------:R-:W-:Y:S01]  /*6650*/  MOV R14, UR62 ;  /* 0x0000003e000e7c02 */ /* 0x000fe20008000f00 */
[----:B------:R-:W-:Y:S10]  /*6660*/  ENDCOLLECTIVE ;  /* 0x000000000000791b */ /* 0x000ff40003800000 */
.L_x_139:
[----:B------:R-:W-:Y:S05]  /*6670*/  BSYNC B0 ;  /* 0x0000000000007941 */ /* 0x000fea0003800000 */
.L_x_138:
[----:B------:R-:W-:Y:S05]  /*6680*/  BRA `(.L_x_140) ;  /* 0xfffffff000d47947 */ /* 0x000fea000383ffff */
.L_x_116:
[----:B0-----:R0:W1:Y:S02]  /*6690*/  SYNCS.PHASECHK.TRANS64.TRYWAIT P0, [R7+URZ], R2 ;  /* 0x00000002070075a7 */ /* 0x001064000800017f */
[----:B-1----:R-:W-:Y:S05]  /*66a0*/  @!P0 NANOSLEEP.SYNCS 0x989680 ;  /* 0x009896800000895d */ /* 0x002fea0003900000 */
[----:B------:R-:W1:Y:S02]  /*66b0*/  @!P0 SYNCS.PHASECHK.TRANS64 P0, [R7+URZ], R2 ;  /* 0x00000002070085a7 */ /* 0x000e64000800007f */
[----:B-1----:R-:W-:Y:S05]  /*66c0*/  @!P0 BRA `(.L_x_116) ;  /* 0xfffffffc00f08947 */ /* 0x002fea000383ffff */
[----:B------:R-:W-:Y:S05]  /*66d0*/  BRA `(.L_x_141) ;  /* 0xfffffff400147947 */ /* 0x000fea000383ffff */
.L_x_117:
[----:B0-----:R0:W1:Y:S02]  /*66e0*/  SYNCS.PHASECHK.TRANS64.TRYWAIT P0, [R9+URZ], R4 ;  /* 0x00000004090075a7 */ /* 0x001064000800017f */
[----:B-1----:R-:W-:Y:S05]  /*66f0*/  @!P0 NANOSLEEP.SYNCS 0x989680 ;  /* 0x009896800000895d */ /* 0x002fea0003900000 */
[----:B------:R-:W1:Y:S02]  /*6700*/  @!P0 SYNCS.PHASECHK.TRANS64 P0, [R9+URZ], R4 ;  /* 0x00000004090085a7 */ /* 0x000e64000800007f */
[----:B-1----:R-:W-:Y:S05]  /*6710*/  @!P0 BRA `(.L_x_117) ;  /* 0xfffffffc00f08947 */ /* 0x002fea000383ffff */
[----:B------:R-:W-:Y:S05]  /*6720*/  BRA `(.L_x_142) ;  /* 0xfffffff400247947 */ /* 0x000fea000383ffff */
.L_x_118:
[----:B0-----:R0:W1:Y:S02]  /*6730*/  SYNCS.PHASECHK.TRANS64.TRYWAIT P0, [R6+URZ], R5 ;  /* 0x00000005060075a7 */ /* 0x001064000800017f */
[----:B-1----:R-:W-:Y:S05]  /*6740*/  @!P0 NANOSLEEP.SYNCS 0x989680 ;  /* 0x009896800000895d */ /* 0x002fea0003900000 */
[----:B------:R-:W1:Y:S02]  /*6750*/  @!P0 SYNCS.PHASECHK.TRANS64 P0, [R6+URZ], R5 ;  /* 0x00000005060085a7 */ /* 0x000e64000800007f */
[----:B-1----:R-:W-:Y:S05]  /*6760*/  @!P0 BRA `(.L_x_118) ;  /* 0xfffffffc00f08947 */ /* 0x002fea000383ffff */
[----:B------:R-:W-:Y:S05]  /*6770*/  BRA `(.L_x_143) ;  /* 0xfffffff400347947 */ /* 0x000fea000383ffff */
.L_x_119:
[----:B0-----:R0:W1:Y:S02]  /*6780*/  SYNCS.PHASECHK.TRANS64.TRYWAIT P0, [R9+URZ], R4 ;  /* 0x00000004090075a7 */ /* 0x001064000800017f */
[----:B-1----:R-:W-:Y:S05]  /*6790*/  @!P0 NANOSLEEP.SYNCS 0x989680 ;  /* 0x009896800000895d */ /* 0x002fea0003900000 */
[----:B------:R-:W1:Y:S02]  /*67a0*/  @!P0 SYNCS.PHASECHK.TRANS64 P0, [R9+URZ], R4 ;  /* 0x00000004090085a7 */ /* 0x000e64000800007f */
[----:B-1----:R-:W-:Y:S05]  /*67b0*/  @!P0 BRA `(.L_x_119) ;  /* 0xfffffffc00f08947 */ /* 0x002fea000383ffff */
[----:B------:R-:W-:Y:S05]  /*67c0*/  BRA `(.L_x_144) ;  /* 0xfffffff400447947 */ /* 0x000fea000383ffff */
.L_x_120:
[----:B0-----:R0:W1:Y:S02]  /*67d0*/  SYNCS.PHASECHK.TRANS64.TRYWAIT P0, [R6+URZ], R5 ;  /* 0x00000005060075a7 */ /* 0x001064000800017f */
[----:B-1----:R-:W-:Y:S05]  /*67e0*/  @!P0 NANOSLEEP.SYNCS 0x989680 ;  /* 0x009896800000895d */ /* 0x002fea0003900000 */
[----:B------:R-:W1:Y:S02]  /*67f0*/  @!P0 SYNCS.PHASECHK.TRANS64 P0, [R6+URZ], R5 ;  /* 0x00000005060085a7 */ /* 0x000e64000800007f */
[----:B-1----:R-:W-:Y:S05]  /*6800*/  @!P0 BRA `(.L_x_120) ;  /* 0xfffffffc00f08947 */ /* 0x002fea000383ffff */
[----:B------:R-:W-:Y:S05]  /*6810*/  BRA `(.L_x_145) ;  /* 0xfffffff400547947 */ /* 0x000fea000383ffff */
.L_x_121:
[----:B0-----:R0:W1:Y:S02]  /*6820*/  SYNCS.PHASECHK.TRANS64.TRYWAIT P0, [R9+URZ], R4 ;  /* 0x00000004090075a7 */ /* 0x001064000800017f */
[----:B-1----:R-:W-:Y:S05]  /*6830*/  @!P0 NANOSLEEP.SYNCS 0x989680 ;  /* 0x009896800000895d */ /* 0x002fea0003900000 */
[----:B------:R-:W1:Y:S02]  /*6840*/  @!P0 SYNCS.PHASECHK.TRANS64 P0, [R9+URZ], R4 ;  /* 0x00000004090085a7 */ /* 0x000e64000800007f */
[----:B-1----:R-:W-:Y:S05]  /*6850*/  @!P0 BRA `(.L_x_121) ;  /* 0xfffffffc00f08947 */ /* 0x002fea000383ffff */
[----:B------:R-:W-:Y:S05]  /*6860*/  BRA `(.L_x_146) ;  /* 0xfffffff400647947 */ /* 0x000fea000383ffff */
.L_x_122:
[----:B0-----:R0:W1:Y:S02]  /*6870*/  SYNCS.PHASECHK.TRANS64.TRYWAIT P0, [R6+URZ], R5 ;  /* 0x00000005060075a7 */ /* 0x001064000800017f */
[----:B-1----:R-:W-:Y:S05]  /*6880*/  @!P0 NANOSLEEP.SYNCS 0x989680 ;  /* 0x009896800000895d */ /* 0x002fea0003900000 */
[----:B------:R-:W1:Y:S02]  /*6890*/  @!P0 SYNCS.PHASECHK.TRANS64 P0, [R6+URZ], R5 ;  /* 0x00000005060085a7 */ /* 0x000e64000800007f */
[----:B-1----:R-:W-:Y:S05]  /*68a0*/  @!P0 BRA `(.L_x_122) ;  /* 0xfffffffc00f08947 */ /* 0x002fea000383ffff */
[----:B------:R-:W-:Y:S05]  /*68b0*/  BRA `(.L_x_147) ;  /* 0xfffffff400747947 */ /* 0x000fea000383ffff */
.L_x_123:
[----:B0-----:R0:W1:Y:S02]  /*68c0*/  SYNCS.PHASECHK.TRANS64.TRYWAIT P0, [R9+URZ], R4 ;  /* 0x00000004090075a7 */ /* 0x001064000800017f */
[----:B-1----:R-:W-:Y:S05]  /*68d0*/  @!P0 NANOSLEEP.SYNCS 0x989680 ;  /* 0x009896800000895d */ /* 0x002fea0003900000 */
[----:B------:R-:W1:Y:S02]  /*68e0*/  @!P0 SYNCS.PHASECHK.TRANS64 P0, [R9+URZ], R4 ;  /* 0x00000004090085a7 */ /* 0x000e64000800007f */
[----:B-1----:R-:W-:Y:S05]  /*68f0*/  @!P0 BRA `(.L_x_123) ;  /* 0xfffffffc00f08947 */ /* 0x002fea000383ffff */
[----:B------:R-:W-:Y:S05]  /*6900*/  BRA `(.L_x_148) ;  /* 0xfffffff400847947 */ /* 0x000fea000383ffff */
.L_x_124:
[----:B0-----:R0:W1:Y:S02]  /*6910*/  SYNCS.PHASECHK.TRANS64.TRYWAIT P0, [R6+URZ], R5 ;  /* 0x00000005060075a7 */ /* 0x001064000800017f */
[----:B-1----:R-:W-:Y:S05]  /*6920*/  @!P0 NANOSLEEP.SYNCS 0x989680 ;  /* 0x009896800000895d */ /* 0x002fea0003900000 */
[----:B------:R-:W1:Y:S02]  /*6930*/  @!P0 SYNCS.PHASECHK.TRANS64 P0, [R6+URZ], R5 ;  /* 0x00000005060085a7 */ /* 0x000e64000800007f */
[----:B-1----:R-:W-:Y:S05]  /*6940*/  @!P0 BRA `(.L_x_124) ;  /* 0xfffffffc00f08947 */ /* 0x002fea000383ffff */
[----:B------:R-:W-:Y:S05]  /*6950*/  BRA `(.L_x_149) ;  /* 0xfffffff400947947 */ /* 0x000fea000383ffff */
.L_x_125:
[----:B0-----:R0:W1:Y:S02]  /*6960*/  SYNCS.PHASECHK.TRANS64.TRYWAIT P0, [R9+URZ], R4 ;  /* 0x00000004090075a7 */ /* 0x001064000800017f */
[----:B-1----:R-:W-:Y:S05]  /*6970*/  @!P0 NANOSLEEP.SYNCS 0x989680 ;  /* 0x009896800000895d */ /* 0x002fea0003900000 */
[----:B------:R-:W1:Y:S02]  /*6980*/  @!P0 SYNCS.PHASECHK.TRANS64 P0, [R9+URZ], R4 ;  /* 0x00000004090085a7 */ /* 0x000e64000800007f */
[----:B-1----:R-:W-:Y:S05]  /*6990*/  @!P0 BRA `(.L_x_125) ;  /* 0xfffffffc00f08947 */ /* 0x002fea000383ffff */
[----:B------:R-:W-:Y:S05]  /*69a0*/  BRA `(.L_x_150) ;  /* 0xfffffff400a47947 */ /* 0x000fea000383ffff */
.L_x_126:
[----:B0-----:R0:W1:Y:S02]  /*69b0*/  SYNCS.PHASECHK.TRANS64.TRYWAIT P0, [R6+URZ], R5 ;  /* 0x00000005060075a7 */ /* 0x001064000800017f */
[----:B-1----:R-:W-:Y:S05]  /*69c0*/  @!P0 NANOSLEEP.SYNCS 0x989680 ;  /* 0x009896800000895d */ /* 0x002fea0003900000 */
[----:B------:R-:W1:Y:S02]  /*69d0*/  @!P0 SYNCS.PHASECHK.TRANS64 P0, [R6+URZ], R5 ;  /* 0x00000005060085a7 */ /* 0x000e64000800007f */
[----:B-1----:R-:W-:Y:S05]  /*69e0*/  @!P0 BRA `(.L_x_126) ;  /* 0xfffffffc00f08947 */ /* 0x002fea000383ffff */
[----:B------:R-:W-:Y:S05]  /*69f0*/  BRA `(.L_x_151) ;  /* 0xfffffff400b47947 */ /* 0x000fea000383ffff */
.L_x_127:
[----:B0-----:R0:W1:Y:S02]  /*6a00*/  SYNCS.PHASECHK.TRANS64.TRYWAIT P0, [R9+URZ], R4 ;  /* 0x00000004090075a7 */ /* 0x001064000800017f */
[----:B-1----:R-:W-:Y:S05]  /*6a10*/  @!P0 NANOSLEEP.SYNCS 0x989680 ;  /* 0x009896800000895d */ /* 0x002fea0003900000 */
[----:B------:R-:W1:Y:S02]  /*6a20*/  @!P0 SYNCS.PHASECHK.TRANS64 P0, [R9+URZ], R4 ;  /* 0x00000004090085a7 */ /* 0x000e64000800007f */
[----:B-1----:R-:W-:Y:S05]  /*6a30*/  @!P0 BRA `(.L_x_127) ;  /* 0xfffffffc00f08947 */ /* 0x002fea000383ffff */
[----:B------:R-:W-:Y:S05]  /*6a40*/  BRA `(.L_x_152) ;  /* 0xfffffff400c47947 */ /* 0x000fea000383ffff */
.L_x_128:
[----:B0-----:R0:W1:Y:S02]  /*6a50*/  SYNCS.PHASECHK.TRANS64.TRYWAIT P0, [R6+URZ], R5 ;  /* 0x00000005060075a7 */ /* 0x001064000800017f */
[----:B-1----:R-:W-:Y:S05]  /*6a60*/  @!P0 NANOSLEEP.SYNCS 0x989680 ;  /* 0x009896800000895d */ /* 0x002fea0003900000 */
[----:B------:R-:W1:Y:S02]  /*6a70*/  @!P0 SYNCS.PHASECHK.TRANS64 P0, [R6+URZ], R5 ;  /* 0x00000005060085a7 */ /* 0x000e64000800007f */
[----:B-1----:R-:W-:Y:S05]  /*6a80*/  @!P0 BRA `(.L_x_128) ;  /* 0xfffffffc00f08947 */ /* 0x002fea000383ffff */
[----:B------:R-:W-:Y:S05]  /*6a90*/  BRA `(.L_x_153) ;  /* 0xfffffff400d47947 */ /* 0x000fea000383ffff */
.L_x_129:
[----:B0-----:R0:W1:Y:S02]  /*6aa0*/  SYNCS.PHASECHK.TRANS64.TRYWAIT P0, [R9+URZ], R4 ;  /* 0x00000004090075a7 */ /* 0x001064000800017f */
[----:B-1----:R-:W-:Y:S05]  /*6ab0*/  @!P0 NANOSLEEP.SYNCS 0x989680 ;  /* 0x009896800000895d */ /* 0x002fea0003900000 */
[----:B------:R-:W1:Y:S02]  /*6ac0*/  @!P0 SYNCS.PHASECHK.TRANS64 P0, [R9+URZ], R4 ;  /* 0x00000004090085a7 */ /* 0x000e64000800007f */
[----:B-1----:R-:W-:Y:S05]  /*6ad0*/  @!P0 BRA `(.L_x_129) ;  /* 0xfffffffc00f08947 */ /* 0x002fea000383ffff */
[----:B------:R-:W-:Y:S05]  /*6ae0*/  BRA `(.L_x_154) ;  /* 0xfffffff400e47947 */ /* 0x000fea000383ffff */
.L_x_130:
[----:B0-----:R0:W1:Y:S02]  /*6af0*/  SYNCS.PHASECHK.TRANS64.TRYWAIT P0, [R6+URZ], R5 ;  /* 0x00000005060075a7 */ /* 0x001064000800017f */
[----:B-1----:R-:W-:Y:S05]  /*6b00*/  @!P0 NANOSLEEP.SYNCS 0x989680 ;  /* 0x009896800000895d */ /* 0x002fea0003900000 */
[----:B------:R-:W1:Y:S02]  /*6b10*/  @!P0 SYNCS.PHASECHK.TRANS64 P0, [R6+URZ], R5 ;  /* 0x00000005060085a7 */ /* 0x000e64000800007f */
[----:B-1----:R-:W-:Y:S05]  /*6b20*/  @!P0 BRA `(.L_x_130) ;  /* 0xfffffffc00f08947 */ /* 0x002fea000383ffff */
[----:B------:R-:W-:Y:S05]  /*6b30*/  BRA `(.L_x_155) ;  /* 0xfffffff400f47947 */ /* 0x000fea000383ffff */
.L_x_131:
[----:B0-----:R0:W1:Y:S02]  /*6b40*/  SYNCS.PHASECHK.TRANS64.TRYWAIT P0, [R9+URZ], R4 ;  /* 0x00000004090075a7 */ /* 0x001064000800017f */
[----:B-1----:R-:W-:Y:S05]  /*6b50*/  @!P0 NANOSLEEP.SYNCS 0x989680 ;  /* 0x009896800000895d */ /* 0x002fea0003900000 */
[----:B------:R-:W1:Y:S02]  /*6b60*/  @!P0 SYNCS.PHASECHK.TRANS64 P0, [R9+URZ], R4 ;  /* 0x00000004090085a7 */ /* 0x000e64000800007f */
[----:B-1----:R-:W-:Y:S05]  /*6b70*/  @!P0 BRA `(.L_x_131) ;  /* 0xfffffffc00f08947 */ /* 0x002fea000383ffff */
[----:B------:R-:W-:Y:S05]  /*6b80*/  BRA `(.L_x_156) ;  /* 0xfffffff800047947 */ /* 0x000fea000383ffff */
.L_x_132:
[----:B-1----:R1:W2:Y:S02]  /*6b90*/  SYNCS.PHASECHK.TRANS64.TRYWAIT P0, [R6+URZ], R5 ;  /* 0x00000005060075a7 */ /* 0x0022a4000800017f */
[----:B--2---:R-:W-:Y:S05]  /*6ba0*/  @!P0 NANOSLEEP.SYNCS 0x989680 ;  /* 0x009896800000895d */ /* 0x004fea0003900000 */
[----:B------:R-:W2:Y:S02]  /*6bb0*/  @!P0 SYNCS.PHASECHK.TRANS64 P0, [R6+URZ], R5 ;  /* 0x00000005060085a7 */ /* 0x000ea4000800007f */
[----:B--2---:R-:W-:Y:S05]  /*6bc0*/  @!P0 BRA `(.L_x_132) ;  /* 0xfffffffc00f08947 */ /* 0x004fea000383ffff */
[----:B------:R-:W-:Y:S05]  /*6bd0*/  BRA `(.L_x_157) ;  /* 0xfffffff8000c7947 */ /* 0x000fea000383ffff */
.L_x_158:
[----:B------:R-:W-:-:S00]  /*6be0*/  BRA `(.L_x_158) ;  /* 0xfffffffc00fc7947 */ /* 0x000fc0000383ffff */
[----:B------:R-:W-:-:S00]  /*6bf0*/  NOP ;  /* 0x0000000000007918 */ /* 0x000fc00000000000 */
        /* <DEDUP_REMOVED lines=8> */
.L_x_159:


//--------------------- .nv.global.init           --------------------------
	.section	.nv.global.init,"aw",@progbits
.nv.global.init:
	.type		$str$22,@object
	.size		$str$22,($str$23 - $str$22)
$str$22:
        /*0000*/ 	.byte	0x6b, 0x5f, 0x74, 0x69, 0x6c, 0x65, 0x5f, 0x63, 0x6f, 0x75, 0x6e, 0x74, 0x20, 0x3e, 0x3d, 0x20
        /*0010*/ 	.byte	0x31, 0x00
	.type		$str$23,@object
	.size		$str$23,(__unnamed_1 - $str$23)
$str$23:
        /*0012*/ 	.byte	0x2f, 0x74, 0x6d, 0x70, 0x2f, 0x63, 0x75, 0x74, 0x6c, 0x61, 0x73, 0x73, 0x5f, 0x73, 0x77, 0x65
        /*0022*/ 	.byte	0x65, 0x70, 0x5f, 0x73, 0x72, 0x63, 0x2f, 0x69, 0x6e, 0x63, 0x6c, 0x75, 0x64, 0x65, 0x2f, 0x63
        /*0032*/ 	.byte	0x75, 0x74, 0x6c, 0x61, 0x73, 0x73, 0x2f, 0x67, 0x65, 0x6d, 0x6d, 0x2f, 0x63, 0x6f, 0x6c, 0x6c
        /*0042*/ 	.byte	0x65, 0x63, 0x74, 0x69, 0x76, 0x65, 0x2f, 0x73, 0x6d, 0x39, 0x30, 0x5f, 0x6d, 0x6d, 0x61, 0x5f
        /*0052*/ 	.byte	0x74, 0x6d, 0x61, 0x5f, 0x67, 0x6d, 0x6d, 0x61, 0x5f, 0x73, 0x73, 0x5f, 0x77, 0x61, 0x72, 0x70
        /*0062*/ 	.byte	0x73, 0x70, 0x65, 0x63, 0x69, 0x61, 0x6c, 0x69, 0x7a, 0x65, 0x64, 0x2e, 0x68, 0x70, 0x70, 0x00
	.type		__unnamed_1,@object
	.size		__unnamed_1,(.L_0 - __unnamed_1)
__unnamed_1:
        /*0072*/ 	.byte	0x76, 0x6f, 0x69, 0x64, 0x20, 0x63, 0x75, 0x74, 0x6c, 0x61, 0x73, 0x73, 0x3a, 0x3a, 0x67, 0x65
        /* <DEDUP_REMOVED lines=179> */
        /*0bb2*/ 	.byte	0x3a, 0x69, 0x64, 0x65, 0x6e, 0x74, 0x69, 0x74, 0x79, 0x5d, 0x00
.L_0:


//--------------------- .nv.shared._ZN7cutlass13device_kernelINS_4gemm6kernel13GemmUniversalIN4cute5tupleIJiiiiEEENS1_10collective13CollectiveMmaINS1_34MainloopSm90TmaGmmaWarpSpecializedILi18ENS5_IJNS4_1CILi1EEESB_SB_EEENS1_35KernelTmaWarpSpecializedCooperativeEEENS5_IJNSA_ILi128EEENSA_ILi64EEENSA_ILi32EEEEEENS_6half_tENS5_IJSB_llEEESJ_SK_NS4_8TiledMMAINS4_8MMA_AtomIJNS4_4SM904GMMA25MMA_64x64x16_F32F16F16_SSILNSO_5MajorE1ELSQ_1ELNSO_7ScaleInE1ELSR_1EEEEEENS4_6LayoutINS5_IJNSA_ILi2EEESB_SB_EEENS5_IJSB_NSA_ILi0EEESX_EEEEENS5_IJNS4_10UnderscoreES10_S10_EEEEENS4_13SM90_TMA_LOADENS4_14ComposedLayoutINS4_7SwizzleILi3ELi4ELi3EEENS4_18smem_ptr_flag_bitsILi16EEENSU_INS5_IJSG_NSA_ILi8EEEEEENS5_IJSB_SG_EEEEEEEvNS4_8identityES13_S1D_vS1E_EENS_8epilogue10collective6detail29Sm90TmaWarpSpecializedAdapterINS1H_15DefaultEpilogueISJ_NS5_IJlSB_lEEES1L_NS1G_6thread17LinearCombinationISJ_Li1EffLNS1M_9ScaleType4KindE0ELNS_15FloatRoundStyleE2ESJ_EENS1_15EpilogueDefaultEEEEEvvEEEEvNT_6ParamsE --------------------------
	.section	.nv.shared._ZN7cutlass13device_kernelINS_4gemm6kernel13GemmUniversalIN4cute5tupleIJiiiiEEENS1_10collective13CollectiveMmaINS1_34MainloopSm90TmaGmmaWarpSpecializedILi18ENS5_IJNS4_1CILi1EEESB_SB_EEENS1_35KernelTmaWarpSpecializedCooperativeEEENS5_IJNSA_ILi128EEENSA_ILi64EEENSA_ILi32EEEEEENS_6half_tENS5_IJSB_llEEESJ_SK_NS4_8TiledMMAINS4_8MMA_AtomIJNS4_4SM904GMMA25MMA_64x64x16_F32F16F16_SSILNSO_5MajorE1ELSQ_1ELNSO_7ScaleInE1ELSR_1EEEEEENS4_6LayoutINS5_IJNSA_ILi2EEESB_SB_EEENS5_IJSB_NSA_ILi0EEESX_EEEEENS5_IJNS4_10UnderscoreES10_S10_EEEEENS4_13SM90_TMA_LOADENS4_14ComposedLayoutINS4_7SwizzleILi3ELi4ELi3EEENS4_18smem_ptr_flag_bitsILi16EEENSU_INS5_IJSG_NSA_ILi8EEEEEENS5_IJSB_SG_EEEEEEEvNS4_8identityES13_S1D_vS1E_EENS_8epilogue10collective6detail29Sm90TmaWarpSpecializedAdapterINS1H_15DefaultEpilogueISJ_NS5_IJlSB_lEEES1L_NS1G_6thread17LinearCombinationISJ_Li1EffLNS1M_9ScaleType4KindE0ELNS_15FloatRoundStyleE2ESJ_EENS1_15EpilogueDefaultEEEEEvvEEEEvNT_6ParamsE,"aw",@nobits
	.sectionflags	@""
	.align	16
	.zero		1024


//--------------------- .nv.shared.reserved.0     --------------------------
	.section	.nv.shared.reserved.0,"aw",@nobits
	.weak		__nv_reservedSMEM_offset_0_alias
	.size		__nv_reservedSMEM_offset_0_alias, 0, 0
	.other		__nv_reservedSMEM_offset_0_alias,@"STO_CUDA_RESERVED_SHARED STV_DEFAULT"
__nv_reservedSMEM_offset_0_alias:
	.zero		0


//--------------------- .nv.global                --------------------------
	.section	.nv.global,"aw",@nobits
.nv.global:
	.type		_ZN40_INTERNAL_570929d5_4_k_cu_27837bc0_200104cute1_E,@object
	.size		_ZN40_INTERNAL_570929d5_4_k_cu_27837bc0_200104cute1_E,(_ZN40_INTERNAL_570929d5_4_k_cu_27837bc0_200104cuda3std3__45__cpo6cbeginE - _ZN40_INTERNAL_570929d5_4_k_cu_27837bc0_200104cute1_E)
_ZN40_INTERNAL_570929d5_4_k_cu_27837bc0_200104cute1_E:
	.zero		1
	.type		_ZN40_INTERNAL_570929d5_4_k_cu_27837bc0_200104cuda3std3__45__cpo6cbeginE,@object
	.size		_ZN40_INTERNAL_570929d5_4_k_cu_27837bc0_200104cuda3std3__45__cpo6cbeginE,(_ZN40_INTERNAL_570929d5_4_k_cu_27837bc0_200104cuda3std3__48in_placeE - _ZN40_INTERNAL_570929d5_4_k_cu_27837bc0_200104cuda3std3__45__cpo6cbeginE)
_ZN40_INTERNAL_570929d5_4_k_cu_27837bc0_200104cuda3std3__45__cpo6cbeginE:
	.zero		1
	.type		_ZN40_INTERNAL_570929d5_4_k_cu_27837bc0_200104cuda3std3__48in_placeE,@object
	.size		_ZN40_INTERNAL_570929d5_4_k_cu_27837bc0_200104cuda3std3__48in_placeE,(_ZN40_INTERNAL_570929d5_4_k_cu_27837bc0_200104cuda3std6ranges3__45__cpo9iter_moveE - _ZN40_INTERNAL_570929d5_4_k_cu_27837bc0_200104cuda3std3__48in_placeE)
_ZN40_INTERNAL_570929d5_4_k_cu_27837bc0_200104cuda3std3__48in_placeE:
	.zero		1
	.type		_ZN40_INTERNAL_570929d5_4_k_cu_27837bc0_200104cuda3std6ranges3__45__cpo9iter_moveE,@object
	.size		_ZN40_INTERNAL_570929d5_4_k_cu_27837bc0_200104cuda3std6ranges3__45__cpo9iter_moveE,(_ZN40_INTERNAL_570929d5_4_k_cu_27837bc0_200104cuda3std3__45__cpo5beginE - _ZN40_INTERNAL_570929d5_4_k_cu_27837bc0_200104cuda3std6ranges3__45__cpo9iter_moveE)
_ZN40_INTERNAL_570929d5_4_k_cu_27837bc0_200104cuda3std6ranges3__45__cpo9iter_moveE:
	.zero		1
	.type		_ZN40_INTERNAL_570929d5_4_k_cu_27837bc0_200104cuda3std3__45__cpo5beginE,@object
	.size		_ZN40_INTERNAL_570929d5_4_k_cu_27837bc0_200104cuda3std3__45__cpo5beginE,(_ZN40_INTERNAL_570929d5_4_k_cu_27837bc0_200104cuda3std3__442_GLOBAL__N__570929d5_4_k_cu_27837bc0_200106ignoreE - _ZN40_INTERNAL_570929d5_4_k_cu_27837bc0_200104cuda3std3__45__cpo5beginE)
_ZN40_INTERNAL_570929d5_4_k_cu_27837bc0_200104cuda3std3__45__cpo5beginE:
	.zero		1
	.type		_ZN40_INTERNAL_570929d5_4_k_cu_27837bc0_200104cuda3std3__442_GLOBAL__N__570929d5_4_k_cu_27837bc0_200106ignoreE,@object
	.size		_ZN40_INTERNAL_570929d5_4_k_cu_27837bc0_200104cuda3std3__442_GLOBAL__N__570929d5_4_k_cu_27837bc0_200106ignoreE,(_ZN40_INTERNAL_570929d5_4_k_cu_27837bc0_200104cute7productE - _ZN40_INTERNAL_570929d5_4_k_cu_27837bc0_200104cuda3std3__442_GLOBAL__N__570929d5_4_k_cu_27837bc0_200106ignoreE)
_ZN40_INTERNAL_570929d5_4_k_cu_27837bc0_200104cuda3std3__442_GLOBAL__N__570929d5_4_k_cu_27837bc0_200106ignoreE:
	.zero		1
	.type		_ZN40_INTERNAL_570929d5_4_k_cu_27837bc0_200104cute7productE,@object
	.size		_ZN40_INTERNAL_570929d5_4_k_cu_27837bc0_200104cute7productE,(_ZN40_INTERNAL_570929d5_4_k_cu_27837bc0_200104cuda3std3__45__cpo3endE - _ZN40_INTERNAL_570929d5_4_k_cu_27837bc0_200104cute7productE)
_ZN40_INTERNAL_570929d5_4_k_cu_27837bc0_200104cute7productE:
	.zero		1
	.type		_ZN40_INTERNAL_570929d5_4_k_cu_27837bc0_200104cuda3std3__45__cpo3endE,@object
	.size		_ZN40_INTERNAL_570929d5_4_k_cu_27837bc0_200104cuda3std3__45__cpo3endE,(_ZN40_INTERNAL_570929d5_4_k_cu_27837bc0_200104cuda3std3__419piecewise_constructE - _ZN40_INTERNAL_570929d5_4_k_cu_27837bc0_200104cuda3std3__45__cpo3endE)
_ZN40_INTERNAL_570929d5_4_k_cu_27837bc0_200104cuda3std3__45__cpo3endE:
	.zero		1
	.type		_ZN40_INTERNAL_570929d5_4_k_cu_27837bc0_200104cuda3std3__419piecewise_constructE,@object
	.size		_ZN40_INTERNAL_570929d5_4_k_cu_27837bc0_200104cuda3std3__419piecewise_constructE,(_ZN40_INTERNAL_570929d5_4_k_cu_27837bc0_200104cuda3std3__45__cpo4cendE - _ZN40_INTERNAL_570929d5_4_k_cu_27837bc0_200104cuda3std3__419piecewise_constructE)
_ZN40_INTERNAL_570929d5_4_k_cu_27837bc0_200104cuda3std3__419piecewise_constructE:
	.zero		1
	.type		_ZN40_INTERNAL_570929d5_4_k_cu_27837bc0_200104cuda3std3__45__cpo4cendE,@object
	.size		_ZN40_INTERNAL_570929d5_4_k_cu_27837bc0_200104cuda3std3__45__cpo4cendE,(_ZN40_INTERNAL_570929d5_4_k_cu_27837bc0_200104cuda3std6ranges3__45__cpo4swapE - _ZN40_INTERNAL_570929d5_4_k_cu_27837bc0_200104cuda3std3__45__cpo4cendE)
_ZN40_INTERNAL_570929d5_4_k_cu_27837bc0_200104cuda3std3__45__cpo4cendE:
	.zero		1
	.type		_ZN40_INTERNAL_570929d5_4_k_cu_27837bc0_200104cuda3std6ranges3__45__cpo4swapE,@object
	.size		_ZN40_INTERNAL_570929d5_4_k_cu_27837bc0_200104cuda3std6ranges3__45__cpo4swapE,(.L_8 - _ZN40_INTERNAL_570929d5_4_k_cu_27837bc0_200104cuda3std6ranges3__45__cpo4swapE)
_ZN40_INTERNAL_570929d5_4_k_cu_27837bc0_200104cuda3std6ranges3__45__cpo4swapE:
	.zero		1
.L_8:


//--------------------- .nv.constant0._ZN7cutlass13device_kernelINS_4gemm6kernel13GemmUniversalIN4cute5tupleIJiiiiEEENS1_10collective13CollectiveMmaINS1_34MainloopSm90TmaGmmaWarpSpecializedILi18ENS5_IJNS4_1CILi1EEESB_SB_EEENS1_35KernelTmaWarpSpecializedCooperativeEEENS5_IJNSA_ILi128EEENSA_ILi64EEENSA_ILi32EEEEEENS_6half_tENS5_IJSB_llEEESJ_SK_NS4_8TiledMMAINS4_8MMA_AtomIJNS4_4SM904GMMA25MMA_64x64x16_F32F16F16_SSILNSO_5MajorE1ELSQ_1ELNSO_7ScaleInE1ELSR_1EEEEEENS4_6LayoutINS5_IJNSA_ILi2EEESB_SB_EEENS5_IJSB_NSA_ILi0EEESX_EEEEENS5_IJNS4_10UnderscoreES10_S10_EEEEENS4_13SM90_TMA_LOADENS4_14ComposedLayoutINS4_7SwizzleILi3ELi4ELi3EEENS4_18smem_ptr_flag_bitsILi16EEENSU_INS5_IJSG_NSA_ILi8EEEEEENS5_IJSB_SG_EEEEEEEvNS4_8identityES13_S1D_vS1E_EENS_8epilogue10collective6detail29Sm90TmaWarpSpecializedAdapterINS1H_15DefaultEpilogueISJ_NS5_IJlSB_lEEES1L_NS1G_6thread17LinearCombinationISJ_Li1EffLNS1M_9ScaleType4KindE0ELNS_15FloatRoundStyleE2ESJ_EENS1_15EpilogueDefaultEEEEEvvEEEEvNT_6ParamsE --------------------------
	.section	.nv.constant0._ZN7cutlass13device_kernelINS_4gemm6kernel13GemmUniversalIN4cute5tupleIJiiiiEEENS1_10collective13CollectiveMmaINS1_34MainloopSm90TmaGmmaWarpSpecializedILi18ENS5_IJNS4_1CILi1EEESB_SB_EEENS1_35KernelTmaWarpSpecializedCooperativeEEENS5_IJNSA_ILi128EEENSA_ILi64EEENSA_ILi32EEEEEENS_6half_tENS5_IJSB_llEEESJ_SK_NS4_8TiledMMAINS4_8MMA_AtomIJNS4_4SM904GMMA25MMA_64x64x16_F32F16F16_SSILNSO_5MajorE1ELSQ_1ELNSO_7ScaleInE1ELSR_1EEEEEENS4_6LayoutINS5_IJNSA_ILi2EEESB_SB_EEENS5_IJSB_NSA_ILi0EEESX_EEEEENS5_IJNS4_10UnderscoreES10_S10_EEEEENS4_13SM90_TMA_LOADENS4_14ComposedLayoutINS4_7SwizzleILi3ELi4ELi3EEENS4_18smem_ptr_flag_bitsILi16EEENSU_INS5_IJSG_NSA_ILi8EEEEEENS5_IJSB_SG_EEEEEEEvNS4_8identityES13_S1D_vS1E_EENS_8epilogue10collective6detail29Sm90TmaWarpSpecializedAdapterINS1H_15DefaultEpilogueISJ_NS5_IJlSB_lEEES1L_NS1G_6thread17LinearCombinationISJ_Li1EffLNS1M_9ScaleType4KindE0ELNS_15FloatRoundStyleE2ESJ_EENS1_15EpilogueDefaultEEEEEvvEEEEvNT_6ParamsE,"a",@progbits
	.sectionflags	@""
	.align	4
.nv.constant0._ZN7cutlass13device_kernelINS_4gemm6kernel13GemmUniversalIN4cute5tupleIJiiiiEEENS1_10collective13CollectiveMmaINS1_34MainloopSm90TmaGmmaWarpSpecializedILi18ENS5_IJNS4_1CILi1EEESB_SB_EEENS1_35KernelTmaWarpSpecializedCooperativeEEENS5_IJNSA_ILi128EEENSA_ILi64EEENSA_ILi32EEEEEENS_6half_tENS5_IJSB_llEEESJ_SK_NS4_8TiledMMAINS4_8MMA_AtomIJNS4_4SM904GMMA25MMA_64x64x16_F32F16F16_SSILNSO_5MajorE1ELSQ_1ELNSO_7ScaleInE1ELSR_1EEEEEENS4_6LayoutINS5_IJNSA_ILi2EEESB_SB_EEENS5_IJSB_NSA_ILi0EEESX_EEEEENS5_IJNS4_10UnderscoreES10_S10_EEEEENS4_13SM90_TMA_LOADENS4_14ComposedLayoutINS4_7SwizzleILi3ELi4ELi3EEENS4_18smem_ptr_flag_bitsILi16EEENSU_INS5_IJSG_NSA_ILi8EEEEEENS5_IJSB_SG_EEEEEEEvNS4_8identityES13_S1D_vS1E_EENS_8epilogue10collective6detail29Sm90TmaWarpSpecializedAdapterINS1H_15DefaultEpilogueISJ_NS5_IJlSB_lEEES1L_NS1G_6thread17LinearCombinationISJ_Li1EffLNS1M_9ScaleType4KindE0ELNS_15FloatRoundStyleE2ESJ_EENS1_15EpilogueDefaultEEEEEvvEEEEvNT_6ParamsE:
	.zero		1664


//--------------------- SYMBOLS --------------------------

	.type		.nv.reservedSmem.offset0,@object
	.size		.nv.reservedSmem.offset0,0x4
	.type		__assertfail,@function
